	.target	sm_90a

	.elftype	@"ET_EXEC"


//--------------------- .note.nv.tkinfo           --------------------------
	.section	.note.nv.tkinfo,"",@"SHT_NOTE"
	.sectionflags	@"SHF_NOTE_NV_TKINFO"
	.tkinfo
        /*0018*/ 	.word	0x00000002
        /*0030*/ 	.string	""
        /*0030*/ 	.string	"ptxas"
        /*0030*/ 	.string	"Cuda compilation tools, release 13.0, V13.0.88"
        /*0030*/ 	.string	"Build cuda_13.0.r13.0/compiler.36424714_0"
        /*0030*/ 	.string	"-arch sm_90a -m 64 "



//--------------------- .note.nv.cuinfo           --------------------------
	.section	.note.nv.cuinfo,"",@"SHT_NOTE"
	.sectionflags	@"SHF_NOTE_NV_CUINFO"
        /*0018*/ 	.short	0x0002
        /*001a*/ 	.short	0x005a
        /*001c*/ 	.short	0x0082
	.zero		2


//--------------------- .nv.info                  --------------------------
	.section	.nv.info,"",@"SHT_CUDA_INFO"
	.align	4


	//----- nvinfo : EIATTR_REGCOUNT
	.align		4
        /*0000*/ 	.byte	0x04, 0x2f
        /*0002*/ 	.short	(.L_12 - .L_11)
	.align		4
.L_11:
        /*0004*/ 	.word	index@(_ZN7cutlass13device_kernelINS_4conv6kernel13ConvUniversalINS1_16ConvProblemShapeILNS1_8OperatorE1ELi2EEENS1_10collective14CollectiveConvINS1_46MainloopSm90TmaGmmaWarpSpecializedImplicitGemmILS5_1ELi9ELi2EN4cute5tupleIJNSA_1CILi1EEESD_SD_EEENS1_36KernelImplicitTmaWarpSpecializedSm90ELi1EEENSB_IJNSC_ILi64EEENSC_ILi128EEENSB_IJSH_EEEEEENS_10bfloat16_tESL_NSA_8TiledMMAINSA_8MMA_AtomIJNSA_4SM904GMMA28MMA_64x128x16_F32BF16BF16_SSILNSP_5MajorE0ELSR_1ELNSP_7ScaleInE1ELSS_1EEEEEENSA_6LayoutISE_NSB_IJNSC_ILi0EEESW_SW_EEEEENSB_IJNSA_10UnderscoreESZ_SZ_EEEEENS7_6detail26Sm90ImplicitGemmTileTraitsINSA_20SM90_TMA_LOAD_IM2COLENSA_14ComposedLayoutINSA_7SwizzleILi3ELi4ELi3EEENSA_18smem_ptr_flag_bitsILi16EEENSV_INSB_IJNSB_IJNSC_ILi8EEES1A_EEENSB_IJSH_SD_EEENSB_IJSD_NSC_ILi9EEEEEEEEENSB_IJNSB_IJSH_NSC_ILi512EEEEEENSB_IJSD_SW_EEENSB_IJSW_NSC_ILi4096EEEEEEEEEEEEEvEENS13_INSA_13SM90_TMA_LOADENS15_IS17_S19_NSV_INSB_IJNSB_IJSH_NSC_ILi2EEEEEES1B_S1E_EEENSB_IJNSB_IJSD_S1J_EEES1H_NSB_IJSW_NSC_ILi8192EEEEEEEEEEEEEvEEEENS_8epilogue10collective6detail29Sm90TmaWarpSpecializedAdapterINS22_15DefaultEpilogueISL_NSB_IJNSB_IJlllEEESD_SW_EEES27_NS21_6thread17LinearCombinationISL_Li1EffLNS28_9ScaleType4KindE0ELNS_15FloatRoundStyleE2ESL_EENS_4gemm15EpilogueDefaultEEEEEvvEEEEvNT_6ParamsE)
        /*0008*/ 	.word	0x0000005a


	//----- nvinfo : EIATTR_FRAME_SIZE
	.align		4
.L_12:
        /*000c*/ 	.byte	0x04, 0x11
        /*000e*/ 	.short	(.L_14 - .L_13)
	.align		4
.L_13:
        /*0010*/ 	.word	index@(_ZN7cutlass13device_kernelINS_4conv6kernel13ConvUniversalINS1_16ConvProblemShapeILNS1_8OperatorE1ELi2EEENS1_10collective14CollectiveConvINS1_46MainloopSm90TmaGmmaWarpSpecializedImplicitGemmILS5_1ELi9ELi2EN4cute5tupleIJNSA_1CILi1EEESD_SD_EEENS1_36KernelImplicitTmaWarpSpecializedSm90ELi1EEENSB_IJNSC_ILi64EEENSC_ILi128EEENSB_IJSH_EEEEEENS_10bfloat16_tESL_NSA_8TiledMMAINSA_8MMA_AtomIJNSA_4SM904GMMA28MMA_64x128x16_F32BF16BF16_SSILNSP_5MajorE0ELSR_1ELNSP_7ScaleInE1ELSS_1EEEEEENSA_6LayoutISE_NSB_IJNSC_ILi0EEESW_SW_EEEEENSB_IJNSA_10UnderscoreESZ_SZ_EEEEENS7_6detail26Sm90ImplicitGemmTileTraitsINSA_20SM90_TMA_LOAD_IM2COLENSA_14ComposedLayoutINSA_7SwizzleILi3ELi4ELi3EEENSA_18smem_ptr_flag_bitsILi16EEENSV_INSB_IJNSB_IJNSC_ILi8EEES1A_EEENSB_IJSH_SD_EEENSB_IJSD_NSC_ILi9EEEEEEEEENSB_IJNSB_IJSH_NSC_ILi512EEEEEENSB_IJSD_SW_EEENSB_IJSW_NSC_ILi4096EEEEEEEEEEEEEvEENS13_INSA_13SM90_TMA_LOADENS15_IS17_S19_NSV_INSB_IJNSB_IJSH_NSC_ILi2EEEEEES1B_S1E_EEENSB_IJNSB_IJSD_S1J_EEES1H_NSB_IJSW_NSC_ILi8192EEEEEEEEEEEEEvEEEENS_8epilogue10collective6detail29Sm90TmaWarpSpecializedAdapterINS22_15DefaultEpilogueISL_NSB_IJNSB_IJlllEEESD_SW_EEES27_NS21_6thread17LinearCombinationISL_Li1EffLNS28_9ScaleType4KindE0ELNS_15FloatRoundStyleE2ESL_EENS_4gemm15EpilogueDefaultEEEEEvvEEEEvNT_6ParamsE)
        /*0014*/ 	.word	0x00000000


	//----- nvinfo : EIATTR_MIN_STACK_SIZE
	.align		4
.L_14:
        /*0018*/ 	.byte	0x04, 0x12
        /*001a*/ 	.short	(.L_16 - .L_15)
	.align		4
.L_15:
        /*001c*/ 	.word	index@(_ZN7cutlass13device_kernelINS_4conv6kernel13ConvUniversalINS1_16ConvProblemShapeILNS1_8OperatorE1ELi2EEENS1_10collective14CollectiveConvINS1_46MainloopSm90TmaGmmaWarpSpecializedImplicitGemmILS5_1ELi9ELi2EN4cute5tupleIJNSA_1CILi1EEESD_SD_EEENS1_36KernelImplicitTmaWarpSpecializedSm90ELi1EEENSB_IJNSC_ILi64EEENSC_ILi128EEENSB_IJSH_EEEEEENS_10bfloat16_tESL_NSA_8TiledMMAINSA_8MMA_AtomIJNSA_4SM904GMMA28MMA_64x128x16_F32BF16BF16_SSILNSP_5MajorE0ELSR_1ELNSP_7ScaleInE1ELSS_1EEEEEENSA_6LayoutISE_NSB_IJNSC_ILi0EEESW_SW_EEEEENSB_IJNSA_10UnderscoreESZ_SZ_EEEEENS7_6detail26Sm90ImplicitGemmTileTraitsINSA_20SM90_TMA_LOAD_IM2COLENSA_14ComposedLayoutINSA_7SwizzleILi3ELi4ELi3EEENSA_18smem_ptr_flag_bitsILi16EEENSV_INSB_IJNSB_IJNSC_ILi8EEES1A_EEENSB_IJSH_SD_EEENSB_IJSD_NSC_ILi9EEEEEEEEENSB_IJNSB_IJSH_NSC_ILi512EEEEEENSB_IJSD_SW_EEENSB_IJSW_NSC_ILi4096EEEEEEEEEEEEEvEENS13_INSA_13SM90_TMA_LOADENS15_IS17_S19_NSV_INSB_IJNSB_IJSH_NSC_ILi2EEEEEES1B_S1E_EEENSB_IJNSB_IJSD_S1J_EEES1H_NSB_IJSW_NSC_ILi8192EEEEEEEEEEEEEvEEEENS_8epilogue10collective6detail29Sm90TmaWarpSpecializedAdapterINS22_15DefaultEpilogueISL_NSB_IJNSB_IJlllEEESD_SW_EEES27_NS21_6thread17LinearCombinationISL_Li1EffLNS28_9ScaleType4KindE0ELNS_15FloatRoundStyleE2ESL_EENS_4gemm15EpilogueDefaultEEEEEvvEEEEvNT_6ParamsE)
        /*0020*/ 	.word	0x00000000
.L_16:


//--------------------- .nv.compat                --------------------------
	.section	.nv.compat,"",@"SHT_CUDA_COMPAT_INFO"
	.align	4
        /*0000*/ 	.byte	0x02, 0x09, 0x01, 0x00, 0x02, 0x02, 0x04, 0x00, 0x02, 0x05, 0x05, 0x00, 0x03, 0x07, 0x01, 0x01
        /*0010*/ 	.byte	0x02, 0x03, 0x01, 0x00, 0x02, 0x06, 0x01, 0x00, 0x04, 0x0b, 0x08, 0x00, 0x00, 0x00, 0x00, 0x00
        /*0020*/ 	.byte	0x00, 0x00, 0x00, 0x00


//--------------------- .nv.info._ZN7cutlass13device_kernelINS_4conv6kernel13ConvUniversalINS1_16ConvProblemShapeILNS1_8OperatorE1ELi2EEENS1_10collective14CollectiveConvINS1_46MainloopSm90TmaGmmaWarpSpecializedImplicitGemmILS5_1ELi9ELi2EN4cute5tupleIJNSA_1CILi1EEESD_SD_EEENS1_36KernelImplicitTmaWarpSpecializedSm90ELi1EEENSB_IJNSC_ILi64EEENSC_ILi128EEENSB_IJSH_EEEEEENS_10bfloat16_tESL_NSA_8TiledMMAINSA_8MMA_AtomIJNSA_4SM904GMMA28MMA_64x128x16_F32BF16BF16_SSILNSP_5MajorE0ELSR_1ELNSP_7ScaleInE1ELSS_1EEEEEENSA_6LayoutISE_NSB_IJNSC_ILi0EEESW_SW_EEEEENSB_IJNSA_10UnderscoreESZ_SZ_EEEEENS7_6detail26Sm90ImplicitGemmTileTraitsINSA_20SM90_TMA_LOAD_IM2COLENSA_14ComposedLayoutINSA_7SwizzleILi3ELi4ELi3EEENSA_18smem_ptr_flag_bitsILi16EEENSV_INSB_IJNSB_IJNSC_ILi8EEES1A_EEENSB_IJSH_SD_EEENSB_IJSD_NSC_ILi9EEEEEEEEENSB_IJNSB_IJSH_NSC_ILi512EEEEEENSB_IJSD_SW_EEENSB_IJSW_NSC_ILi4096EEEEEEEEEEEEEvEENS13_INSA_13SM90_TMA_LOADENS15_IS17_S19_NSV_INSB_IJNSB_IJSH_NSC_ILi2EEEEEES1B_S1E_EEENSB_IJNSB_IJSD_S1J_EEES1H_NSB_IJSW_NSC_ILi8192EEEEEEEEEEEEEvEEEENS_8epilogue10collective6detail29Sm90TmaWarpSpecializedAdapterINS22_15DefaultEpilogueISL_NSB_IJNSB_IJlllEEESD_SW_EEES27_NS21_6thread17LinearCombinationISL_Li1EffLNS28_9ScaleType4KindE0ELNS_15FloatRoundStyleE2ESL_EENS_4gemm15EpilogueDefaultEEEEEvvEEEEvNT_6ParamsE --------------------------
	.section	.nv.info._ZN7cutlass13device_kernelINS_4conv6kernel13ConvUniversalINS1_16ConvProblemShapeILNS1_8OperatorE1ELi2EEENS1_10collective14CollectiveConvINS1_46MainloopSm90TmaGmmaWarpSpecializedImplicitGemmILS5_1ELi9ELi2EN4cute5tupleIJNSA_1CILi1EEESD_SD_EEENS1_36KernelImplicitTmaWarpSpecializedSm90ELi1EEENSB_IJNSC_ILi64EEENSC_ILi128EEENSB_IJSH_EEEEEENS_10bfloat16_tESL_NSA_8TiledMMAINSA_8MMA_AtomIJNSA_4SM904GMMA28MMA_64x128x16_F32BF16BF16_SSILNSP_5MajorE0ELSR_1ELNSP_7ScaleInE1ELSS_1EEEEEENSA_6LayoutISE_NSB_IJNSC_ILi0EEESW_SW_EEEEENSB_IJNSA_10UnderscoreESZ_SZ_EEEEENS7_6detail26Sm90ImplicitGemmTileTraitsINSA_20SM90_TMA_LOAD_IM2COLENSA_14ComposedLayoutINSA_7SwizzleILi3ELi4ELi3EEENSA_18smem_ptr_flag_bitsILi16EEENSV_INSB_IJNSB_IJNSC_ILi8EEES1A_EEENSB_IJSH_SD_EEENSB_IJSD_NSC_ILi9EEEEEEEEENSB_IJNSB_IJSH_NSC_ILi512EEEEEENSB_IJSD_SW_EEENSB_IJSW_NSC_ILi4096EEEEEEEEEEEEEvEENS13_INSA_13SM90_TMA_LOADENS15_IS17_S19_NSV_INSB_IJNSB_IJSH_NSC_ILi2EEEEEES1B_S1E_EEENSB_IJNSB_IJSD_S1J_EEES1H_NSB_IJSW_NSC_ILi8192EEEEEEEEEEEEEvEEEENS_8epilogue10collective6detail29Sm90TmaWarpSpecializedAdapterINS22_15DefaultEpilogueISL_NSB_IJNSB_IJlllEEESD_SW_EEES27_NS21_6thread17LinearCombinationISL_Li1EffLNS28_9ScaleType4KindE0ELNS_15FloatRoundStyleE2ESL_EENS_4gemm15EpilogueDefaultEEEEEvvEEEEvNT_6ParamsE,"",@"SHT_CUDA_INFO"
	.sectionflags	@""
	.align	4


	//----- nvinfo : EIATTR_CUDA_API_VERSION
	.align		4
        /*0000*/ 	.byte	0x04, 0x37
        /*0002*/ 	.short	(.L_18 - .L_17)
.L_17:
        /*0004*/ 	.word	0x00000082


	//----- nvinfo : EIATTR_KPARAM_INFO
	.align		4
.L_18:
        /*0008*/ 	.byte	0x04, 0x17
        /*000a*/ 	.short	(.L_20 - .L_19)
.L_19:
        /*000c*/ 	.word	0x00000000
        /*0010*/ 	.short	0x0000
        /*0012*/ 	.short	0x0070
        /*0014*/ 	.byte	0x00, 0xf0, 0x01, 0x0e


	//----- nvinfo : EIATTR_SPARSE_MMA_MASK
	.align		4
.L_20:
        /*0018*/ 	.byte	0x03, 0x50
        /*001a*/ 	.short	0x0000


	//----- nvinfo : EIATTR_MAXREG_COUNT
	.align		4
        /*001c*/ 	.byte	0x03, 0x1b
        /*001e*/ 	.short	0x00ff


	//----- nvinfo : EIATTR_NUM_BARRIERS
	.align		4
        /*0020*/ 	.byte	0x02, 0x4c
        /*0022*/ 	.byte	0x01
	.zero		1


	//----- nvinfo : EIATTR_MERCURY_ISA_VERSION
	.align		4
        /*0024*/ 	.byte	0x03, 0x5f
        /*0026*/ 	.short	0x0101


	//----- nvinfo : EIATTR_COOP_GROUP_MASK_REGIDS
	.align		4
        /*0028*/ 	.byte	0x04, 0x29
        /*002a*/ 	.short	(.L_22 - .L_21)


	//   ....[0]....
.L_21:
        /*002c*/ 	.word	0xffffffff


	//   ....[1]....
        /*0030*/ 	.word	0xffffffff


	//   ....[2]....
        /*0034*/ 	.word	0xffffffff


	//----- nvinfo : EIATTR_COOP_GROUP_INSTR_OFFSETS
	.align		4
.L_22:
        /*0038*/ 	.byte	0x04, 0x28
        /*003a*/ 	.short	(.L_24 - .L_23)


	//   ....[0]....
.L_23:
        /*003c*/ 	.word	0x00000060


	//   ....[1]....
        /*0040*/ 	.word	0x00000070


	//   ....[2]....
        /*0044*/ 	.word	0x00000130


	//----- nvinfo : EIATTR_MBARRIER_INSTR_OFFSETS
	.align		4
.L_24:
        /*0048*/ 	.byte	0x04, 0x39
        /*004a*/ 	.short	(.L_26 - .L_25)


	//   ....[0]....
.L_25:
        /*004c*/ 	.word	0x00000270
        /*0050*/ 	.word	0x000000ff
        /*0054*/ 	.word	0x00036000
        /*0058*/ 	.short	0x0100
        /*005a*/ 	.byte	0x08
	.zero		1


	//   ....[1]....
        /*005c*/ 	.word	0x00000280
        /*0060*/ 	.word	0x000000ff
        /*0064*/ 	.word	0x00036048
        /*0068*/ 	.short	0x0100
        /*006a*/ 	.byte	0x08
	.zero		1


	//   ....[2]....
        /*006c*/ 	.word	0x00000290
        /*0070*/ 	.word	0x000000ff
        /*0074*/ 	.word	0x00036008
        /*0078*/ 	.short	0x0100
        /*007a*/ 	.byte	0x08
	.zero		1


	//   ....[3]....
        /*007c*/ 	.word	0x000002a0
        /*0080*/ 	.word	0x000000ff
        /*0084*/ 	.word	0x00036050
        /*0088*/ 	.short	0x0100
        /*008a*/ 	.byte	0x08
	.zero		1


	//   ....[4]....
        /*008c*/ 	.word	0x000002b0
        /*0090*/ 	.word	0x000000ff
        /*0094*/ 	.word	0x00036010
        /*0098*/ 	.short	0x0100
        /*009a*/ 	.byte	0x08
	.zero		1


	//   ....[5]....
        /*009c*/ 	.word	0x000002c0
        /*00a0*/ 	.word	0x000000ff
        /*00a4*/ 	.word	0x00036058
        /*00a8*/ 	.short	0x0100
        /*00aa*/ 	.byte	0x08
	.zero		1


	//   ....[6]....
        /*00ac*/ 	.word	0x000002d0
        /*00b0*/ 	.word	0x000000ff
        /*00b4*/ 	.word	0x00036018
        /*00b8*/ 	.short	0x0100
        /*00ba*/ 	.byte	0x08
	.zero		1


	//   ....[7]....
        /*00bc*/ 	.word	0x000002e0
        /*00c0*/ 	.word	0x000000ff
        /*00c4*/ 	.word	0x00036060
        /*00c8*/ 	.short	0x0100
        /*00ca*/ 	.byte	0x08
	.zero		1


	//   ....[8]....
        /*00cc*/ 	.word	0x000002f0
        /*00d0*/ 	.word	0x000000ff
        /*00d4*/ 	.word	0x00036020
        /*00d8*/ 	.short	0x0100
        /*00da*/ 	.byte	0x08
	.zero		1


	//   ....[9]....
        /*00dc*/ 	.word	0x00000300
        /*00e0*/ 	.word	0x000000ff
        /*00e4*/ 	.word	0x00036068
        /*00e8*/ 	.short	0x0100
        /*00ea*/ 	.byte	0x08
	.zero		1


	//   ....[10]....
        /*00ec*/ 	.word	0x00000310
        /*00f0*/ 	.word	0x000000ff
        /*00f4*/ 	.word	0x00036028
        /*00f8*/ 	.short	0x0100
        /*00fa*/ 	.byte	0x08
	.zero		1


	//   ....[11]....
        /*00fc*/ 	.word	0x00000320
        /*0100*/ 	.word	0x000000ff
        /*0104*/ 	.word	0x00036070
        /*0108*/ 	.short	0x0100
        /*010a*/ 	.byte	0x08
	.zero		1


	//   ....[12]....
        /*010c*/ 	.word	0x00000330
        /*0110*/ 	.word	0x000000ff
        /*0114*/ 	.word	0x00036030
        /*0118*/ 	.short	0x0100
        /*011a*/ 	.byte	0x08
	.zero		1


	//   ....[13]....
        /*011c*/ 	.word	0x00000340
        /*0120*/ 	.word	0x000000ff
        /*0124*/ 	.word	0x00036078
        /*0128*/ 	.short	0x0100
        /*012a*/ 	.byte	0x08
	.zero		1


	//   ....[14]....
        /*012c*/ 	.word	0x00000350
        /*0130*/ 	.word	0x000000ff
        /*0134*/ 	.word	0x00036038
        /*0138*/ 	.short	0x0100
        /*013a*/ 	.byte	0x08
	.zero		1


	//   ....[15]....
        /*013c*/ 	.word	0x00000360
        /*0140*/ 	.word	0x000000ff
        /*0144*/ 	.word	0x00036080
        /*0148*/ 	.short	0x0100
        /*014a*/ 	.byte	0x08
	.zero		1


	//   ....[16]....
        /*014c*/ 	.word	0x00000370
        /*0150*/ 	.word	0x000000ff
        /*0154*/ 	.word	0x00036040
        /*0158*/ 	.short	0x0100
        /*015a*/ 	.byte	0x08
	.zero		1


	//   ....[17]....
        /*015c*/ 	.word	0x00000380
        /*0160*/ 	.word	0x000000ff
        /*0164*/ 	.word	0x00036088
        /*0168*/ 	.short	0x0100
        /*016a*/ 	.byte	0x08
	.zero		1


	//   ....[18]....
        /*016c*/ 	.word	0x00000a50
        /*0170*/ 	.word	0x00000006
        /*0174*/ 	.word	0x00036000
        /*0178*/ 	.short	0x010a
        /*017a*/ 	.byte	0x3f
	.zero		1


	//   ....[19]....
        /*017c*/ 	.word	0x00000df0
        /*0180*/ 	.word	0x00000008
        /*0184*/ 	.word	0x00036000
        /*0188*/ 	.short	0x010a
        /*018a*/ 	.byte	0x3f
	.zero		1


	//   ....[20]....
        /*018c*/ 	.word	0x00001010
        /*0190*/ 	.word	0x000000ff
        /*0194*/ 	.word	0x00000000
        /*0198*/ 	.short	0x0101
        /*019a*/ 	.byte	0x06
	.zero		1


	//   ....[21]....
        /*019c*/ 	.word	0x00001210
        /*01a0*/ 	.word	0x00000006
        /*01a4*/ 	.word	0x00000000
        /*01a8*/ 	.short	0x0101
        /*01aa*/ 	.byte	0x3f
	.zero		1


	//   ....[22]....
        /*01ac*/ 	.word	0x00005da0
        /*01b0*/ 	.word	0x00000012
        /*01b4*/ 	.word	0x00036048
        /*01b8*/ 	.short	0x010a
        /*01ba*/ 	.byte	0x3f
	.zero		1


	//   ....[23]....
        /*01bc*/ 	.word	0x000064c0
        /*01c0*/ 	.word	0x00000002
        /*01c4*/ 	.word	0x00000000
        /*01c8*/ 	.short	0x010a
        /*01ca*/ 	.byte	0x3f
	.zero		1


	//   ....[24]....
        /*01cc*/ 	.word	0x00006570
        /*01d0*/ 	.word	0x00000000
        /*01d4*/ 	.word	0x00000000
        /*01d8*/ 	.short	0x010a
        /*01da*/ 	.byte	0x3f
	.zero		1


	//   ....[25]....
        /*01dc*/ 	.word	0x00006620
        /*01e0*/ 	.word	0x00000000
        /*01e4*/ 	.word	0x00000000
        /*01e8*/ 	.short	0x010a
        /*01ea*/ 	.byte	0x3f
	.zero		1


	//   ....[26]....
        /*01ec*/ 	.word	0x000066d0
        /*01f0*/ 	.word	0x00000000
        /*01f4*/ 	.word	0x00000000
        /*01f8*/ 	.short	0x010a
        /*01fa*/ 	.byte	0x3f
	.zero		1


	//   ....[27]....
        /*01fc*/ 	.word	0x00006780
        /*0200*/ 	.word	0x00000000
        /*0204*/ 	.word	0x00000000
        /*0208*/ 	.short	0x010a
        /*020a*/ 	.byte	0x3f
	.zero		1


	//   ....[28]....
        /*020c*/ 	.word	0x00006830
        /*0210*/ 	.word	0x00000000
        /*0214*/ 	.word	0x00000000
        /*0218*/ 	.short	0x010a
        /*021a*/ 	.byte	0x3f
	.zero		1


	//   ....[29]....
        /*021c*/ 	.word	0x000068e0
        /*0220*/ 	.word	0x00000000
        /*0224*/ 	.word	0x00000000
        /*0228*/ 	.short	0x010a
        /*022a*/ 	.byte	0x3f
	.zero		1


	//   ....[30]....
        /*022c*/ 	.word	0x00006990
        /*0230*/ 	.word	0x00000000
        /*0234*/ 	.word	0x00000000
        /*0238*/ 	.short	0x010a
        /*023a*/ 	.byte	0x3f
	.zero		1


	//   ....[31]....
        /*023c*/ 	.word	0x00006a40
        /*0240*/ 	.word	0x00000004
        /*0244*/ 	.word	0x00000000
        /*0248*/ 	.short	0x010a
        /*024a*/ 	.byte	0x3f
	.zero		1


	//----- nvinfo : EIATTR_NUM_MBARRIERS
	.align		4
.L_26:
        /*024c*/ 	.byte	0x03, 0x38
        /*024e*/ 	.short	0x0012


	//----- nvinfo : EIATTR_EXIT_INSTR_OFFSETS
	.align		4
        /*0250*/ 	.byte	0x04, 0x1c
        /*0252*/ 	.short	(.L_28 - .L_27)


	//   ....[0]....
.L_27:
        /*0254*/ 	.word	0x00000780


	//   ....[1]....
        /*0258*/ 	.word	0x00001360


	//   ....[2]....
        /*025c*/ 	.word	0x000044c0


	//   ....[3]....
        /*0260*/ 	.word	0x000044f0


	//   ....[4]....
        /*0264*/ 	.word	0x00005b60


	//   ....[5]....
        /*0268*/ 	.word	0x00005b90


	//   ....[6]....
        /*026c*/ 	.word	0x00005bb0


	//   ....[7]....
        /*0270*/ 	.word	0x000063b0


	//   ....[8]....
        /*0274*/ 	.word	0x00006a70


	//----- nvinfo : EIATTR_MAX_THREADS
	.align		4
.L_28:
        /*0278*/ 	.byte	0x04, 0x05
        /*027a*/ 	.short	(.L_30 - .L_29)
.L_29:
        /*027c*/ 	.word	0x00000100
        /*0280*/ 	.word	0x00000001
        /*0284*/ 	.word	0x00000001


	//----- nvinfo : EIATTR_CRS_STACK_SIZE
	.align		4
.L_30:
        /*0288*/ 	.byte	0x04, 0x1e
        /*028a*/ 	.short	(.L_32 - .L_31)
.L_31:
        /*028c*/ 	.word	0x00000000


	//----- nvinfo : EIATTR_CBANK_PARAM_SIZE
	.align		4
.L_32:
        /*0290*/ 	.byte	0x03, 0x19
        /*0292*/ 	.short	0x03f0


	//----- nvinfo : EIATTR_PARAM_CBANK
	.align		4
        /*0294*/ 	.byte	0x04, 0x0a
        /*0296*/ 	.short	(.L_34 - .L_33)
	.align		4
.L_33:
        /*0298*/ 	.word	index@(.nv.constant0._ZN7cutlass13device_kernelINS_4conv6kernel13ConvUniversalINS1_16ConvProblemShapeILNS1_8OperatorE1ELi2EEENS1_10collective14CollectiveConvINS1_46MainloopSm90TmaGmmaWarpSpecializedImplicitGemmILS5_1ELi9ELi2EN4cute5tupleIJNSA_1CILi1EEESD_SD_EEENS1_36KernelImplicitTmaWarpSpecializedSm90ELi1EEENSB_IJNSC_ILi64EEENSC_ILi128EEENSB_IJSH_EEEEEENS_10bfloat16_tESL_NSA_8TiledMMAINSA_8MMA_AtomIJNSA_4SM904GMMA28MMA_64x128x16_F32BF16BF16_SSILNSP_5MajorE0ELSR_1ELNSP_7ScaleInE1ELSS_1EEEEEENSA_6LayoutISE_NSB_IJNSC_ILi0EEESW_SW_EEEEENSB_IJNSA_10UnderscoreESZ_SZ_EEEEENS7_6detail26Sm90ImplicitGemmTileTraitsINSA_20SM90_TMA_LOAD_IM2COLENSA_14ComposedLayoutINSA_7SwizzleILi3ELi4ELi3EEENSA_18smem_ptr_flag_bitsILi16EEENSV_INSB_IJNSB_IJNSC_ILi8EEES1A_EEENSB_IJSH_SD_EEENSB_IJSD_NSC_ILi9EEEEEEEEENSB_IJNSB_IJSH_NSC_ILi512EEEEEENSB_IJSD_SW_EEENSB_IJSW_NSC_ILi4096EEEEEEEEEEEEEvEENS13_INSA_13SM90_TMA_LOADENS15_IS17_S19_NSV_INSB_IJNSB_IJSH_NSC_ILi2EEEEEES1B_S1E_EEENSB_IJNSB_IJSD_S1J_EEES1H_NSB_IJSW_NSC_ILi8192EEEEEEEEEEEEEvEEEENS_8epilogue10collective6detail29Sm90TmaWarpSpecializedAdapterINS22_15DefaultEpilogueISL_NSB_IJNSB_IJlllEEESD_SW_EEES27_NS21_6thread17LinearCombinationISL_Li1EffLNS28_9ScaleType4KindE0ELNS_15FloatRoundStyleE2ESL_EENS_4gemm15EpilogueDefaultEEEEEvvEEEEvNT_6ParamsE)
        /*029c*/ 	.short	0x0210
        /*029e*/ 	.short	0x03f0


	//----- nvinfo : EIATTR_SW_WAR
	.align		4
.L_34:
        /*02a0*/ 	.byte	0x04, 0x36
        /*02a2*/ 	.short	(.L_36 - .L_35)
.L_35:
        /*02a4*/ 	.word	0x00000008
.L_36:


//--------------------- .nv.callgraph             --------------------------
	.section	.nv.callgraph,"",@"SHT_CUDA_CALLGRAPH"
	.align	4
	.sectionentsize	8
	.align		4
        /*0000*/ 	.word	0x00000000
	.align		4
        /*0004*/ 	.word	0xffffffff
	.align		4
        /*0008*/ 	.word	0x00000000
	.align		4
        /*000c*/ 	.word	0xfffffffe
	.align		4
        /*0010*/ 	.word	0x00000000
	.align		4
        /*0014*/ 	.word	0xfffffffd
	.align		4
        /*0018*/ 	.word	0x00000000
	.align		4
        /*001c*/ 	.word	0xfffffffc


//--------------------- .nv.constant4             --------------------------
	.section	.nv.constant4,"a",@progbits
	.align	8
	.align		8
.nv.constant4:
        /*0000*/ 	.dword	_ZN39_INTERNAL_e54cdee9_4_k_cu_0ccfd399_27934cuda3std3__45__cpo5beginE
	.align		8
        /*0008*/ 	.dword	_ZN39_INTERNAL_e54cdee9_4_k_cu_0ccfd399_27934cuda3std3__45__cpo3endE
	.align		8
        /*0010*/ 	.dword	_ZN39_INTERNAL_e54cdee9_4_k_cu_0ccfd399_27934cuda3std3__45__cpo6cbeginE
	.align		8
        /*0018*/ 	.dword	_ZN39_INTERNAL_e54cdee9_4_k_cu_0ccfd399_27934cuda3std3__45__cpo4cendE
	.align		8
        /*0020*/ 	.dword	_ZN39_INTERNAL_e54cdee9_4_k_cu_0ccfd399_27934cuda3std3__441_GLOBAL__N__e54cdee9_4_k_cu_0ccfd399_27936ignoreE
	.align		8
        /*0028*/ 	.dword	_ZN39_INTERNAL_e54cdee9_4_k_cu_0ccfd399_27934cuda3std3__419piecewise_constructE
	.align		8
        /*0030*/ 	.dword	_ZN39_INTERNAL_e54cdee9_4_k_cu_0ccfd399_27934cuda3std3__48in_placeE
	.align		8
        /*0038*/ 	.dword	_ZN39_INTERNAL_e54cdee9_4_k_cu_0ccfd399_27934cuda3std6ranges3__45__cpo4swapE
	.align		8
        /*0040*/ 	.dword	_ZN39_INTERNAL_e54cdee9_4_k_cu_0ccfd399_27934cuda3std6ranges3__45__cpo9iter_moveE
	.align		8
        /*0048*/ 	.dword	_ZN39_INTERNAL_e54cdee9_4_k_cu_0ccfd399_27934cute7productE
	.align		8
        /*0050*/ 	.dword	_ZN39_INTERNAL_e54cdee9_4_k_cu_0ccfd399_27934cute1_E


//--------------------- .text._ZN7cutlass13device_kernelINS_4conv6kernel13ConvUniversalINS1_16ConvProblemShapeILNS1_8OperatorE1ELi2EEENS1_10collective14CollectiveConvINS1_46MainloopSm90TmaGmmaWarpSpecializedImplicitGemmILS5_1ELi9ELi2EN4cute5tupleIJNSA_1CILi1EEESD_SD_EEENS1_36KernelImplicitTmaWarpSpecializedSm90ELi1EEENSB_IJNSC_ILi64EEENSC_ILi128EEENSB_IJSH_EEEEEENS_10bfloat16_tESL_NSA_8TiledMMAINSA_8MMA_AtomIJNSA_4SM904GMMA28MMA_64x128x16_F32BF16BF16_SSILNSP_5MajorE0ELSR_1ELNSP_7ScaleInE1ELSS_1EEEEEENSA_6LayoutISE_NSB_IJNSC_ILi0EEESW_SW_EEEEENSB_IJNSA_10UnderscoreESZ_SZ_EEEEENS7_6detail26Sm90ImplicitGemmTileTraitsINSA_20SM90_TMA_LOAD_IM2COLENSA_14ComposedLayoutINSA_7SwizzleILi3ELi4ELi3EEENSA_18smem_ptr_flag_bitsILi16EEENSV_INSB_IJNSB_IJNSC_ILi8EEES1A_EEENSB_IJSH_SD_EEENSB_IJSD_NSC_ILi9EEEEEEEEENSB_IJNSB_IJSH_NSC_ILi512EEEEEENSB_IJSD_SW_EEENSB_IJSW_NSC_ILi4096EEEEEEEEEEEEEvEENS13_INSA_13SM90_TMA_LOADENS15_IS17_S19_NSV_INSB_IJNSB_IJSH_NSC_ILi2EEEEEES1B_S1E_EEENSB_IJNSB_IJSD_S1J_EEES1H_NSB_IJSW_NSC_ILi8192EEEEEEEEEEEEEvEEEENS_8epilogue10collective6detail29Sm90TmaWarpSpecializedAdapterINS22_15DefaultEpilogueISL_NSB_IJNSB_IJlllEEESD_SW_EEES27_NS21_6thread17LinearCombinationISL_Li1EffLNS28_9ScaleType4KindE0ELNS_15FloatRoundStyleE2ESL_EENS_4gemm15EpilogueDefaultEEEEEvvEEEEvNT_6ParamsE --------------------------
	.section	.text._ZN7cutlass13device_kernelINS_4conv6kernel13ConvUniversalINS1_16ConvProblemShapeILNS1_8OperatorE1ELi2EEENS1_10collective14CollectiveConvINS1_46MainloopSm90TmaGmmaWarpSpecializedImplicitGemmILS5_1ELi9ELi2EN4cute5tupleIJNSA_1CILi1EEESD_SD_EEENS1_36KernelImplicitTmaWarpSpecializedSm90ELi1EEENSB_IJNSC_ILi64EEENSC_ILi128EEENSB_IJSH_EEEEEENS_10bfloat16_tESL_NSA_8TiledMMAINSA_8MMA_AtomIJNSA_4SM904GMMA28MMA_64x128x16_F32BF16BF16_SSILNSP_5MajorE0ELSR_1ELNSP_7ScaleInE1ELSS_1EEEEEENSA_6LayoutISE_NSB_IJNSC_ILi0EEESW_SW_EEEEENSB_IJNSA_10UnderscoreESZ_SZ_EEEEENS7_6detail26Sm90ImplicitGemmTileTraitsINSA_20SM90_TMA_LOAD_IM2COLENSA_14ComposedLayoutINSA_7SwizzleILi3ELi4ELi3EEENSA_18smem_ptr_flag_bitsILi16EEENSV_INSB_IJNSB_IJNSC_ILi8EEES1A_EEENSB_IJSH_SD_EEENSB_IJSD_NSC_ILi9EEEEEEEEENSB_IJNSB_IJSH_NSC_ILi512EEEEEENSB_IJSD_SW_EEENSB_IJSW_NSC_ILi4096EEEEEEEEEEEEEvEENS13_INSA_13SM90_TMA_LOADENS15_IS17_S19_NSV_INSB_IJNSB_IJSH_NSC_ILi2EEEEEES1B_S1E_EEENSB_IJNSB_IJSD_S1J_EEES1H_NSB_IJSW_NSC_ILi8192EEEEEEEEEEEEEvEEEENS_8epilogue10collective6detail29Sm90TmaWarpSpecializedAdapterINS22_15DefaultEpilogueISL_NSB_IJNSB_IJlllEEESD_SW_EEES27_NS21_6thread17LinearCombinationISL_Li1EffLNS28_9ScaleType4KindE0ELNS_15FloatRoundStyleE2ESL_EENS_4gemm15EpilogueDefaultEEEEEvvEEEEvNT_6ParamsE,"ax",@progbits
	.align	128
.text._ZN7cutlass13device_kernelINS_4conv6kernel13ConvUniversalINS1_16ConvProblemShapeILNS1_8OperatorE1ELi2EEENS1_10collective14CollectiveConvINS1_46MainloopSm90TmaGmmaWarpSpecializedImplicitGemmILS5_1ELi9ELi2EN4cute5tupleIJNSA_1CILi1EEESD_SD_EEENS1_36KernelImplicitTmaWarpSpecializedSm90ELi1EEENSB_IJNSC_ILi64EEENSC_ILi128EEENSB_IJSH_EEEEEENS_10bfloat16_tESL_NSA_8TiledMMAINSA_8MMA_AtomIJNSA_4SM904GMMA28MMA_64x128x16_F32BF16BF16_SSILNSP_5MajorE0ELSR_1ELNSP_7ScaleInE1ELSS_1EEEEEENSA_6LayoutISE_NSB_IJNSC_ILi0EEESW_SW_EEEEENSB_IJNSA_10UnderscoreESZ_SZ_EEEEENS7_6detail26Sm90ImplicitGemmTileTraitsINSA_20SM90_TMA_LOAD_IM2COLENSA_14ComposedLayoutINSA_7SwizzleILi3ELi4ELi3EEENSA_18smem_ptr_flag_bitsILi16EEENSV_INSB_IJNSB_IJNSC_ILi8EEES1A_EEENSB_IJSH_SD_EEENSB_IJSD_NSC_ILi9EEEEEEEEENSB_IJNSB_IJSH_NSC_ILi512EEEEEENSB_IJSD_SW_EEENSB_IJSW_NSC_ILi4096EEEEEEEEEEEEEvEENS13_INSA_13SM90_TMA_LOADENS15_IS17_S19_NSV_INSB_IJNSB_IJSH_NSC_ILi2EEEEEES1B_S1E_EEENSB_IJNSB_IJSD_S1J_EEES1H_NSB_IJSW_NSC_ILi8192EEEEEEEEEEEEEvEEEENS_8epilogue10collective6detail29Sm90TmaWarpSpecializedAdapterINS22_15DefaultEpilogueISL_NSB_IJNSB_IJlllEEESD_SW_EEES27_NS21_6thread17LinearCombinationISL_Li1EffLNS28_9ScaleType4KindE0ELNS_15FloatRoundStyleE2ESL_EENS_4gemm15EpilogueDefaultEEEEEvvEEEEvNT_6ParamsE:
        .type           _ZN7cutlass13device_kernelINS_4conv6kernel13ConvUniversalINS1_16ConvProblemShapeILNS1_8OperatorE1ELi2EEENS1_10collective14CollectiveConvINS1_46MainloopSm90TmaGmmaWarpSpecializedImplicitGemmILS5_1ELi9ELi2EN4cute5tupleIJNSA_1CILi1EEESD_SD_EEENS1_36KernelImplicitTmaWarpSpecializedSm90ELi1EEENSB_IJNSC_ILi64EEENSC_ILi128EEENSB_IJSH_EEEEEENS_10bfloat16_tESL_NSA_8TiledMMAINSA_8MMA_AtomIJNSA_4SM904GMMA28MMA_64x128x16_F32BF16BF16_SSILNSP_5MajorE0ELSR_1ELNSP_7ScaleInE1ELSS_1EEEEEENSA_6LayoutISE_NSB_IJNSC_ILi0EEESW_SW_EEEEENSB_IJNSA_10UnderscoreESZ_SZ_EEEEENS7_6detail26Sm90ImplicitGemmTileTraitsINSA_20SM90_TMA_LOAD_IM2COLENSA_14ComposedLayoutINSA_7SwizzleILi3ELi4ELi3EEENSA_18smem_ptr_flag_bitsILi16EEENSV_INSB_IJNSB_IJNSC_ILi8EEES1A_EEENSB_IJSH_SD_EEENSB_IJSD_NSC_ILi9EEEEEEEEENSB_IJNSB_IJSH_NSC_ILi512EEEEEENSB_IJSD_SW_EEENSB_IJSW_NSC_ILi4096EEEEEEEEEEEEEvEENS13_INSA_13SM90_TMA_LOADENS15_IS17_S19_NSV_INSB_IJNSB_IJSH_NSC_ILi2EEEEEES1B_S1E_EEENSB_IJNSB_IJSD_S1J_EEES1H_NSB_IJSW_NSC_ILi8192EEEEEEEEEEEEEvEEEENS_8epilogue10collective6detail29Sm90TmaWarpSpecializedAdapterINS22_15DefaultEpilogueISL_NSB_IJNSB_IJlllEEESD_SW_EEES27_NS21_6thread17LinearCombinationISL_Li1EffLNS28_9ScaleType4KindE0ELNS_15FloatRoundStyleE2ESL_EENS_4gemm15EpilogueDefaultEEEEEvvEEEEvNT_6ParamsE,@function
        .size           _ZN7cutlass13device_kernelINS_4conv6kernel13ConvUniversalINS1_16ConvProblemShapeILNS1_8OperatorE1ELi2EEENS1_10collective14CollectiveConvINS1_46MainloopSm90TmaGmmaWarpSpecializedImplicitGemmILS5_1ELi9ELi2EN4cute5tupleIJNSA_1CILi1EEESD_SD_EEENS1_36KernelImplicitTmaWarpSpecializedSm90ELi1EEENSB_IJNSC_ILi64EEENSC_ILi128EEENSB_IJSH_EEEEEENS_10bfloat16_tESL_NSA_8TiledMMAINSA_8MMA_AtomIJNSA_4SM904GMMA28MMA_64x128x16_F32BF16BF16_SSILNSP_5MajorE0ELSR_1ELNSP_7ScaleInE1ELSS_1EEEEEENSA_6LayoutISE_NSB_IJNSC_ILi0EEESW_SW_EEEEENSB_IJNSA_10UnderscoreESZ_SZ_EEEEENS7_6detail26Sm90ImplicitGemmTileTraitsINSA_20SM90_TMA_LOAD_IM2COLENSA_14ComposedLayoutINSA_7SwizzleILi3ELi4ELi3EEENSA_18smem_ptr_flag_bitsILi16EEENSV_INSB_IJNSB_IJNSC_ILi8EEES1A_EEENSB_IJSH_SD_EEENSB_IJSD_NSC_ILi9EEEEEEEEENSB_IJNSB_IJSH_NSC_ILi512EEEEEENSB_IJSD_SW_EEENSB_IJSW_NSC_ILi4096EEEEEEEEEEEEEvEENS13_INSA_13SM90_TMA_LOADENS15_IS17_S19_NSV_INSB_IJNSB_IJSH_NSC_ILi2EEEEEES1B_S1E_EEENSB_IJNSB_IJSD_S1J_EEES1H_NSB_IJSW_NSC_ILi8192EEEEEEEEEEEEEvEEEENS_8epilogue10collective6detail29Sm90TmaWarpSpecializedAdapterINS22_15DefaultEpilogueISL_NSB_IJNSB_IJlllEEESD_SW_EEES27_NS21_6thread17LinearCombinationISL_Li1EffLNS28_9ScaleType4KindE0ELNS_15FloatRoundStyleE2ESL_EENS_4gemm15EpilogueDefaultEEEEEvvEEEEvNT_6ParamsE,(.L_x_163 - _ZN7cutlass13device_kernelINS_4conv6kernel13ConvUniversalINS1_16ConvProblemShapeILNS1_8OperatorE1ELi2EEENS1_10collective14CollectiveConvINS1_46MainloopSm90TmaGmmaWarpSpecializedImplicitGemmILS5_1ELi9ELi2EN4cute5tupleIJNSA_1CILi1EEESD_SD_EEENS1_36KernelImplicitTmaWarpSpecializedSm90ELi1EEENSB_IJNSC_ILi64EEENSC_ILi128EEENSB_IJSH_EEEEEENS_10bfloat16_tESL_NSA_8TiledMMAINSA_8MMA_AtomIJNSA_4SM904GMMA28MMA_64x128x16_F32BF16BF16_SSILNSP_5MajorE0ELSR_1ELNSP_7ScaleInE1ELSS_1EEEEEENSA_6LayoutISE_NSB_IJNSC_ILi0EEESW_SW_EEEEENSB_IJNSA_10UnderscoreESZ_SZ_EEEEENS7_6detail26Sm90ImplicitGemmTileTraitsINSA_20SM90_TMA_LOAD_IM2COLENSA_14ComposedLayoutINSA_7SwizzleILi3ELi4ELi3EEENSA_18smem_ptr_flag_bitsILi16EEENSV_INSB_IJNSB_IJNSC_ILi8EEES1A_EEENSB_IJSH_SD_EEENSB_IJSD_NSC_ILi9EEEEEEEEENSB_IJNSB_IJSH_NSC_ILi512EEEEEENSB_IJSD_SW_EEENSB_IJSW_NSC_ILi4096EEEEEEEEEEEEEvEENS13_INSA_13SM90_TMA_LOADENS15_IS17_S19_NSV_INSB_IJNSB_IJSH_NSC_ILi2EEEEEES1B_S1E_EEENSB_IJNSB_IJSD_S1J_EEES1H_NSB_IJSW_NSC_ILi8192EEEEEEEEEEEEEvEEEENS_8epilogue10collective6detail29Sm90TmaWarpSpecializedAdapterINS22_15DefaultEpilogueISL_NSB_IJNSB_IJlllEEESD_SW_EEES27_NS21_6thread17LinearCombinationISL_Li1EffLNS28_9ScaleType4KindE0ELNS_15FloatRoundStyleE2ESL_EENS_4gemm15EpilogueDefaultEEEEEvvEEEEvNT_6ParamsE)
        .other          _ZN7cutlass13device_kernelINS_4conv6kernel13ConvUniversalINS1_16ConvProblemShapeILNS1_8OperatorE1ELi2EEENS1_10collective14CollectiveConvINS1_46MainloopSm90TmaGmmaWarpSpecializedImplicitGemmILS5_1ELi9ELi2EN4cute5tupleIJNSA_1CILi1EEESD_SD_EEENS1_36KernelImplicitTmaWarpSpecializedSm90ELi1EEENSB_IJNSC_ILi64EEENSC_ILi128EEENSB_IJSH_EEEEEENS_10bfloat16_tESL_NSA_8TiledMMAINSA_8MMA_AtomIJNSA_4SM904GMMA28MMA_64x128x16_F32BF16BF16_SSILNSP_5MajorE0ELSR_1ELNSP_7ScaleInE1ELSS_1EEEEEENSA_6LayoutISE_NSB_IJNSC_ILi0EEESW_SW_EEEEENSB_IJNSA_10UnderscoreESZ_SZ_EEEEENS7_6detail26Sm90ImplicitGemmTileTraitsINSA_20SM90_TMA_LOAD_IM2COLENSA_14ComposedLayoutINSA_7SwizzleILi3ELi4ELi3EEENSA_18smem_ptr_flag_bitsILi16EEENSV_INSB_IJNSB_IJNSC_ILi8EEES1A_EEENSB_IJSH_SD_EEENSB_IJSD_NSC_ILi9EEEEEEEEENSB_IJNSB_IJSH_NSC_ILi512EEEEEENSB_IJSD_SW_EEENSB_IJSW_NSC_ILi4096EEEEEEEEEEEEEvEENS13_INSA_13SM90_TMA_LOADENS15_IS17_S19_NSV_INSB_IJNSB_IJSH_NSC_ILi2EEEEEES1B_S1E_EEENSB_IJNSB_IJSD_S1J_EEES1H_NSB_IJSW_NSC_ILi8192EEEEEEEEEEEEEvEEEENS_8epilogue10collective6detail29Sm90TmaWarpSpecializedAdapterINS22_15DefaultEpilogueISL_NSB_IJNSB_IJlllEEESD_SW_EEES27_NS21_6thread17LinearCombinationISL_Li1EffLNS28_9ScaleType4KindE0ELNS_15FloatRoundStyleE2ESL_EENS_4gemm15EpilogueDefaultEEEEEvvEEEEvNT_6ParamsE,@"STO_CUDA_ENTRY STV_DEFAULT"
_ZN7cutlass13device_kernelINS_4conv6kernel13ConvUniversalINS1_16ConvProblemShapeILNS1_8OperatorE1ELi2EEENS1_10collective14CollectiveConvINS1_46MainloopSm90TmaGmmaWarpSpecializedImplicitGemmILS5_1ELi9ELi2EN4cute5tupleIJNSA_1CILi1EEESD_SD_EEENS1_36KernelImplicitTmaWarpSpecializedSm90ELi1EEENSB_IJNSC_ILi64EEENSC_ILi128EEENSB_IJSH_EEEEEENS_10bfloat16_tESL_NSA_8TiledMMAINSA_8MMA_AtomIJNSA_4SM904GMMA28MMA_64x128x16_F32BF16BF16_SSILNSP_5MajorE0ELSR_1ELNSP_7ScaleInE1ELSS_1EEEEEENSA_6LayoutISE_NSB_IJNSC_ILi0EEESW_SW_EEEEENSB_IJNSA_10UnderscoreESZ_SZ_EEEEENS7_6detail26Sm90ImplicitGemmTileTraitsINSA_20SM90_TMA_LOAD_IM2COLENSA_14ComposedLayoutINSA_7SwizzleILi3ELi4ELi3EEENSA_18smem_ptr_flag_bitsILi16EEENSV_INSB_IJNSB_IJNSC_ILi8EEES1A_EEENSB_IJSH_SD_EEENSB_IJSD_NSC_ILi9EEEEEEEEENSB_IJNSB_IJSH_NSC_ILi512EEEEEENSB_IJSD_SW_EEENSB_IJSW_NSC_ILi4096EEEEEEEEEEEEEvEENS13_INSA_13SM90_TMA_LOADENS15_IS17_S19_NSV_INSB_IJNSB_IJSH_NSC_ILi2EEEEEES1B_S1E_EEENSB_IJNSB_IJSD_S1J_EEES1H_NSB_IJSW_NSC_ILi8192EEEEEEEEEEEEEvEEEENS_8epilogue10collective6detail29Sm90TmaWarpSpecializedAdapterINS22_15DefaultEpilogueISL_NSB_IJNSB_IJlllEEESD_SW_EEES27_NS21_6thread17LinearCombinationISL_Li1EffLNS28_9ScaleType4KindE0ELNS_15FloatRoundStyleE2ESL_EENS_4gemm15EpilogueDefaultEEEEEvvEEEEvNT_6ParamsE:
[----:B------:R-:W-:Y:S01]  /*0000*/  LDC R1, c[0x0][0x28] ;  /* 0x00000a00ff017b82 */ /* 0x000fe20000000800 */
[----:B------:R-:W0:Y:S01]  /*0010*/  S2R R8, SR_TID.X ;  /* 0x0000000000087919 */ /* 0x000e220000002100 */
[----:B------:R-:W-:Y:S01]  /*0020*/  ELECT P0, URZ, PT ;  /* 0x00000000003f782f */ /* 0x000fe20003800000 */
[----:B------:R-:W-:Y:S01]  /*0030*/  BSSY B0, `(.L_x_0) ;  /* 0x000000f000007945 */ /* 0x000fe20003800000 */
[--C-:B0-----:R-:W-:Y:S02]  /*0040*/  SHF.R.U32.HI R0, RZ, 0x5, R8.reuse ;  /* 0x00000005ff007819 */ /* 0x101fe40000011608 */
[----:B------:R-:W-:-:S03]  /*0050*/  SHF.R.U32.HI R3, RZ, 0x7, R8 ;  /* 0x00000007ff037819 */ /* 0x000fc60000011608 */
[----:B------:R-:W0:Y:S04]  /*0060*/  SHFL.IDX PT, R2, R0, RZ, 0x1f ;  /* 0x00001fff00027589 */ /* 0x000e2800000e0000 */
[----:B------:R1:W2:Y:S01]  /*0070*/  SHFL.IDX PT, R7, R3, RZ, 0x1f ;  /* 0x00001fff03077589 */ /* 0x0002a200000e0000 */
[----:B0-----:R-:W-:-:S13]  /*0080*/  ISETP.NE.OR P0, PT, R2, RZ, !P0 ;  /* 0x000000ff0200720c */ /* 0x001fda0004705670 */
[----:B-12---:R-:W-:Y:S05]  /*0090*/  @P0 BRA `(.L_x_1) ;  /* 0x0000000000200947 */ /* 0x006fea0003800000 */
[----:B------:R-:W-:Y:S02]  /*00a0*/  ULDC.64 UR4, c[0x0][0x198] ;  /* 0x0000660000047ab9 */ /* 0x000fe40000000a00 */
[----:B------:R-:W-:Y:S02]  /*00b0*/  UIADD3 UR6, UP0, UR4, 0xf0, URZ ;  /* 0x000000f004067890 */ /* 0x000fe4000ff1e03f */
[----:B------:R-:W-:Y:S02]  /*00c0*/  UIADD3 UR4, UP1, UR4, 0x1f0, URZ ;  /* 0x000001f004047890 */ /* 0x000fe4000ff3e03f */
[----:B------:R-:W-:Y:S02]  /*00d0*/  UIADD3.X UR7, URZ, UR5, URZ, UP0, !UPT ;  /* 0x000000053f077290 */ /* 0x000fe400087fe43f */
[----:B------:R-:W-:-:S07]  /*00e0*/  UIADD3.X UR5, URZ, UR5, URZ, UP1, !UPT ;  /* 0x000000053f057290 */ /* 0x000fce0008ffe43f */
[----:B------:R0:W-:Y:S02]  /*00f0*/  UTMACCTL.PF [UR6] ;  /* 0x00000000060079b9 */ /* 0x0001e40008040000 */
[----:B------:R0:W-:Y:S02]  /*0100*/  UTMACCTL.PF [UR4] ;  /* 0x00000000040079b9 */ /* 0x0001e40008040000 */
[----:B0-----:R-:W-:Y:S01]  /*0110*/  NOP ;  /* 0x0000000000007918 */ /* 0x001fe20000000000 */
.L_x_1:
[----:B------:R-:W-:Y:S05]  /*0120*/  BSYNC B0 ;  /* 0x0000000000007941 */ /* 0x000fea0003800000 */
.L_x_0:
[----:B------:R-:W0:Y:S01]  /*0130*/  SHFL.IDX PT, R0, R0, RZ, 0x1f ;  /* 0x00001fff00007589 */ /* 0x000e2200000e0000 */
[----:B------:R-:W-:-:S04]  /*0140*/  SHF.R.S32.HI R3, RZ, 0x1f, R2 ;  /* 0x0000001fff037819 */ /* 0x000fc80000011402 */
[----:B------:R-:W-:Y:S02]  /*0150*/  LEA.HI R3, R3, R2, RZ, 0x2 ;  /* 0x0000000203037211 */ /* 0x000fe400078f10ff */
[----:B0-----:R-:W-:-:S13]  /*0160*/  ISETP.NE.AND P0, PT, R0, RZ, PT ;  /* 0x000000ff0000720c */ /* 0x001fda0003f05270 */
[----:B------:R-:W-:Y:S05]  /*0170*/  @P0 BRA `(.L_x_2) ;  /* 0x00000000008c0947 */ /* 0x000fea0003800000 */
[----:B------:R-:W-:Y:S01]  /*0180*/  ELECT P0, URZ, PT ;  /* 0x00000000003f782f */ /* 0x000fe20003800000 */
[----:B------:R-:W-:-:S12]  /*0190*/  BSSY B0, `(.L_x_2) ;  /* 0x0000021000007945 */ /* 0x000fd80003800000 */
[----:B------:R-:W-:Y:S05]  /*01a0*/  @!P0 BRA `(.L_x_3) ;  /* 0x00000000007c8947 */ /* 0x000fea0003800000 */
[----:B------:R-:W0:Y:S01]  /*01b0*/  S2UR UR8, SR_CgaCtaId ;  /* 0x00000000000879c3 */ /* 0x000e220000008800 */
[----:B------:R-:W-:Y:S01]  /*01c0*/  UMOV UR4, 0x400 ;  /* 0x0000040000047882 */ /* 0x000fe20000000000 */
[----:B------:R-:W-:Y:S01]  /*01d0*/  UMOV UR5, 0x1 ;  /* 0x0000000100057882 */ /* 0x000fe20000000000 */
[----:B------:R-:W-:Y:S02]  /*01e0*/  UMOV UR6, 0x80 ;  /* 0x0000008000067882 */ /* 0x000fe40000000000 */
[----:B------:R-:W-:-:S04]  /*01f0*/  UIADD3 UR6, -UR6, 0x100000, URZ ;  /* 0x0010000006067890 */ /* 0x000fc8000fffe13f */
[----:B------:R-:W-:Y:S02]  /*0200*/  USHF.L.U32 UR7, UR6, 0xb, URZ ;  /* 0x0000000b06077899 */ /* 0x000fe4000800063f */
[----:B------:R-:W-:Y:S02]  /*0210*/  USHF.L.U32 UR6, UR6, 0x1, URZ ;  /* 0x0000000106067899 */ /* 0x000fe4000800063f */
[----:B0-----:R-:W-:Y:S02]  /*0220*/  ULEA UR8, UR8, UR4, 0x18 ;  /* 0x0000000408087291 */ /* 0x001fe4000f8ec03f */
[----:B------:R-:W-:-:S04]  /*0230*/  UIADD3 UR4, -UR5, 0x100000, URZ ;  /* 0x0010000005047890 */ /* 0x000fc8000fffe13f */
[----:B------:R-:W-:Y:S02]  /*0240*/  USHF.L.U32 UR5, UR4, 0xb, URZ ;  /* 0x0000000b04057899 */ /* 0x000fe4000800063f */
[----:B------:R-:W-:Y:S01]  /*0250*/  USHF.L.U32 UR4, UR4, 0x1, URZ ;  /* 0x0000000104047899 */ /* 0x000fe2000800063f */
[----:B------:R-:W0:Y:S11]  /*0260*/  FENCE.VIEW.ASYNC.S ;  /* 0x00000000000073c6 */ /* 0x000e360000000000 */
[----:B0-----:R0:W1:Y:S01]  /*0270*/  SYNCS.EXCH.64 URZ, [UR8+0x36000], UR4 ;  /* 0x03600004083f75b2 */ /* 0x0010620008000100 */
[----:B------:R0:W2:Y:S01]  /*0280*/  SYNCS.EXCH.64 URZ, [UR8+0x36048], UR6 ;  /* 0x03604806083f75b2 */ /* 0x0000a20008000100 */
[----:B------:R0:W3:Y:S01]  /*0290*/  SYNCS.EXCH.64 URZ, [UR8+0x36008], UR4 ;  /* 0x03600804083f75b2 */ /* 0x0000e20008000100 */
[----:B------:R0:W4:Y:S01]  /*02a0*/  SYNCS.EXCH.64 URZ, [UR8+0x36050], UR6 ;  /* 0x03605006083f75b2 */ /* 0x0001220008000100 */
[----:B------:R0:W0:Y:S01]  /*02b0*/  SYNCS.EXCH.64 URZ, [UR8+0x36010], UR4 ;  /* 0x03601004083f75b2 */ /* 0x0000220008000100 */
        /* <DEDUP_REMOVED lines=13> */
[----:B------:R-:W-:Y:S01]  /*0390*/  NOP ;  /* 0x0000000000007918 */ /* 0x000fe20000000000 */
.L_x_3:
[----:B0-----:R-:W-:Y:S05]  /*03a0*/  BSYNC B0 ;  /* 0x0000000000007941 */ /* 0x001fea0003800000 */
.L_x_2:
[----:B------:R-:W-:Y:S01]  /*03b0*/  ULDC.64 UR4, c[0x0][0x598] ;  /* 0x0001660000047ab9 */ /* 0x000fe20000000a00 */
[----:B------:R-:W-:Y:S01]  /*03c0*/  LOP3.LUT R3, R3, 0xfffffffc, RZ, 0xc0, !PT ;  /* 0xfffffffc03037812 */ /* 0x000fe200078ec0ff */
[----:B------:R-:W-:Y:S01]  /*03d0*/  NOP ;  /* 0x0000000000007918 */ /* 0x000fe20000000000 */
[----:B------:R-:W-:Y:S01]  /*03e0*/  ISETP.NE.U32.AND P0, PT, RZ, UR4, PT ;  /* 0x00000004ff007c0c */ /* 0x000fe2000bf05070 */
[----:B------:R-:W-:Y:S01]  /*03f0*/  NOP ;  /* 0x0000000000007918 */ /* 0x000fe20000000000 */
[----:B-1234-:R-:W-:Y:S01]  /*0400*/  BAR.SYNC.DEFER_BLOCKING 0x0 ;  /* 0x0000000000007b1d */ /* 0x01efe20000010000 */
[----:B------:R-:W-:Y:S01]  /*0410*/  IMAD.IADD R6, R2, 0x1, -R3 ;  /* 0x0000000102067824 */ /* 0x000fe200078e0a03 */
[----:B------:R-:W-:Y:S02]  /*0420*/  ISETP.NE.AND.EX P0, PT, RZ, UR5, PT, P0 ;  /* 0x00000005ff007c0c */ /* 0x000fe4000bf05300 */
[C---:B------:R-:W-:Y:S02]  /*0430*/  ISETP.NE.AND P2, PT, R7.reuse, 0x1, PT ;  /* 0x000000010700780c */ /* 0x040fe40003f45270 */
[----:B------:R-:W-:Y:S01]  /*0440*/  LOP3.LUT P1, RZ, R7, R6, RZ, 0xfc, !PT ;  /* 0x0000000607ff7212 */ /* 0x000fe2000782fcff */
[----:B------:R-:W-:-:S03]  /*0450*/  ULDC.64 UR12, c[0x0][0x208] ;  /* 0x00008200000c7ab9 */ /* 0x000fc60000000a00 */
[----:B------:R-:W-:-:S04]  /*0460*/  SEL R2, RZ, 0x1, P1 ;  /* 0x00000001ff027807 */ /* 0x000fc80000800000 */
[----:B------:R-:W-:Y:S01]  /*0470*/  SEL R2, R2, 0x2, P2 ;  /* 0x0000000202027807 */ /* 0x000fe20001000000 */
[----:B------:R-:W-:Y:S06]  /*0480*/  @!P0 BRA `(.L_x_4) ;  /* 0x00000000001c8947 */ /* 0x000fec0003800000 */
[----:B------:R-:W0:Y:S02]  /*0490*/  LDC.64 R4, c[0x0][0x598] ;  /* 0x00016600ff047b82 */ /* 0x000e240000000a00 */
[----:B0-----:R-:W2:Y:S02]  /*04a0*/  LDG.E.64 R4, desc[UR12][R4.64] ;  /* 0x0000000c04047981 */ /* 0x001ea4000c1e1b00 */
[----:B--2---:R-:W-:-:S04]  /*04b0*/  ISETP.NE.U32.AND P0, PT, R4, RZ, PT ;  /* 0x000000ff0400720c */ /* 0x004fc80003f05070 */
[----:B------:R-:W-:-:S13]  /*04c0*/  ISETP.NE.AND.EX P0, PT, R5, RZ, PT, P0 ;  /* 0x000000ff0500720c */ /* 0x000fda0003f05300 */
[----:B------:R-:W-:Y:S05]  /*04d0*/  @!P0 BRA `(.L_x_4) ;  /* 0x0000000000088947 */ /* 0x000fea0003800000 */
[----:B------:R2:W5:Y:S01]  /*04e0*/  LD.E R0, desc[UR12][R4.64] ;  /* 0x0000000c04007980 */ /* 0x000562000c101900 */
[----:B------:R-:W-:Y:S05]  /*04f0*/  BRA `(.L_x_5) ;  /* 0x0000000000207947 */ /* 0x000fea0003800000 */
.L_x_4:
[----:B------:R-:W-:Y:S02]  /*0500*/  ULDC.64 UR4, c[0x0][0x588] ;  /* 0x0001620000047ab9 */ /* 0x000fe40000000a00 */
[----:B------:R-:W-:-:S04]  /*0510*/  ISETP.NE.U32.AND P0, PT, RZ, UR4, PT ;  /* 0x00000004ff007c0c */ /* 0x000fc8000bf05070 */
[----:B------:R-:W-:-:S13]  /*0520*/  ISETP.NE.AND.EX P0, PT, RZ, UR5, PT, P0 ;  /* 0x00000005ff007c0c */ /* 0x000fda000bf05300 */
[----:B------:R-:W-:Y:S05]  /*0530*/  @!P0 BRA `(.L_x_6) ;  /* 0x00000000000c8947 */ /* 0x000fea0003800000 */
[----:B------:R-:W0:Y:S02]  /*0540*/  LDC.64 R4, c[0x0][0x588] ;  /* 0x00016200ff047b82 */ /* 0x000e240000000a00 */
[----:B0-----:R0:W5:Y:S01]  /*0550*/  LDG.E R0, desc[UR12][R4.64] ;  /* 0x0000000c04007981 */ /* 0x001162000c1e1900 */
[----:B------:R-:W-:Y:S05]  /*0560*/  BRA `(.L_x_5) ;  /* 0x0000000000047947 */ /* 0x000fea0003800000 */
.L_x_6:
[----:B------:R-:W1:Y:S02]  /*0570*/  LDC R0, c[0x0][0x580] ;  /* 0x00016000ff007b82 */ /* 0x000e640000000800 */
.L_x_5:
[----:B------:R-:W-:Y:S02]  /*0580*/  ULDC.64 UR4, c[0x0][0x5a0] ;  /* 0x0001680000047ab9 */ /* 0x000fe40000000a00 */
[----:B------:R-:W-:-:S04]  /*0590*/  ISETP.NE.U32.AND P0, PT, RZ, UR4, PT ;  /* 0x00000004ff007c0c */ /* 0x000fc8000bf05070 */
[----:B------:R-:W-:-:S13]  /*05a0*/  ISETP.NE.AND.EX P0, PT, RZ, UR5, PT, P0 ;  /* 0x00000005ff007c0c */ /* 0x000fda000bf05300 */
[----:B------:R-:W-:Y:S05]  /*05b0*/  @!P0 BRA `(.L_x_7) ;  /* 0x00000000001c8947 */ /* 0x000fea0003800000 */
[----:B0-2---:R-:W0:Y:S02]  /*05c0*/  LDC.64 R4, c[0x0][0x5a0] ;  /* 0x00016800ff047b82 */ /* 0x005e240000000a00 */
[----:B0-----:R-:W2:Y:S02]  /*05d0*/  LDG.E.64 R4, desc[UR12][R4.64] ;  /* 0x0000000c04047981 */ /* 0x001ea4000c1e1b00 */
[----:B--2---:R-:W-:-:S04]  /*05e0*/  ISETP.NE.U32.AND P0, PT, R4, RZ, PT ;  /* 0x000000ff0400720c */ /* 0x004fc80003f05070 */
[----:B------:R-:W-:-:S13]  /*05f0*/  ISETP.NE.AND.EX P0, PT, R5, RZ, PT, P0 ;  /* 0x000000ff0500720c */ /* 0x000fda0003f05300 */
[----:B------:R-:W-:Y:S05]  /*0600*/  @!P0 BRA `(.L_x_7) ;  /* 0x0000000000088947 */ /* 0x000fea0003800000 */
[----:B------:R0:W5:Y:S01]  /*0610*/  LD.E R3, desc[UR12][R4.64] ;  /* 0x0000000c04037980 */ /* 0x000162000c101900 */
[----:B------:R-:W-:Y:S05]  /*0620*/  BRA `(.L_x_8) ;  /* 0x0000000000207947 */ /* 0x000fea0003800000 */
.L_x_7:
[----:B------:R-:W-:Y:S02]  /*0630*/  ULDC.64 UR4, c[0x0][0x590] ;  /* 0x0001640000047ab9 */ /* 0x000fe40000000a00 */
[----:B------:R-:W-:-:S04]  /*0640*/  ISETP.NE.U32.AND P0, PT, RZ, UR4, PT ;  /* 0x00000004ff007c0c */ /* 0x000fc8000bf05070 */
[----:B------:R-:W-:-:S13]  /*0650*/  ISETP.NE.AND.EX P0, PT, RZ, UR5, PT, P0 ;  /* 0x00000005ff007c0c */ /* 0x000fda000bf05300 */
[----:B------:R-:W-:Y:S05]  /*0660*/  @!P0 BRA `(.L_x_9) ;  /* 0x00000000000c8947 */ /* 0x000fea0003800000 */
[----:B0-2---:R-:W0:Y:S02]  /*0670*/  LDC.64 R4, c[0x0][0x590] ;  /* 0x00016400ff047b82 */ /* 0x005e240000000a00 */
[----:B0-----:R4:W5:Y:S01]  /*0680*/  LDG.E R3, desc[UR12][R4.64] ;  /* 0x0000000c04037981 */ /* 0x001962000c1e1900 */
[----:B------:R-:W-:Y:S05]  /*0690*/  BRA `(.L_x_8) ;  /* 0x0000000000047947 */ /* 0x000fea0003800000 */
.L_x_9:
[----:B------:R-:W3:Y:S02]  /*06a0*/  LDC R3, c[0x0][0x584] ;  /* 0x00016100ff037b82 */ /* 0x000ee40000000800 */
.L_x_8:
[----:B0-2-4-:R-:W0:Y:S01]  /*06b0*/  LDC R4, c[0x0][0x3c4] ;  /* 0x0000f100ff047b82 */ /* 0x015e220000000800 */
[----:B------:R-:W2:Y:S01]  /*06c0*/  S2R R9, SR_CTAID.X ;  /* 0x0000000000097919 */ /* 0x000ea20000002500 */
[----:B------:R-:W-:Y:S01]  /*06d0*/  ISETP.NE.AND P0, PT, R7, RZ, PT ;  /* 0x000000ff0700720c */ /* 0x000fe20003f05270 */
[----:B------:R-:W4:Y:S05]  /*06e0*/  S2R R10, SR_CTAID.Y ;  /* 0x00000000000a7919 */ /* 0x000f2a0000002600 */
[----:B------:R-:W1:Y:S01]  /*06f0*/  LDC.64 R12, c[0x0][0x3c8] ;  /* 0x0000f200ff0c7b82 */ /* 0x000e620000000a00 */
[----:B0-----:R-:W-:-:S05]  /*0700*/  VIADD R4, R4, 0x3f ;  /* 0x0000003f04047836 */ /* 0x001fca0000000000 */
[----:B------:R-:W-:-:S04]  /*0710*/  SHF.R.S32.HI R5, RZ, 0x1f, R4 ;  /* 0x0000001fff057819 */ /* 0x000fc80000011404 */
[----:B------:R-:W-:-:S04]  /*0720*/  LEA.HI R5, R5, R4, RZ, 0x6 ;  /* 0x0000000405057211 */ /* 0x000fc800078f30ff */
[----:B------:R-:W-:-:S05]  /*0730*/  SHF.R.S32.HI R5, RZ, 0x6, R5 ;  /* 0x00000006ff057819 */ /* 0x000fca0000011405 */
[----:B-1----:R-:W-:-:S04]  /*0740*/  IMAD R4, R5, R12, RZ ;  /* 0x0000000c05047224 */ /* 0x002fc800078e02ff */
[----:B------:R-:W-:Y:S01]  /*0750*/  IMAD R4, R4, R13, RZ ;  /* 0x0000000d04047224 */ /* 0x000fe200078e02ff */
[----:B--2-4-:R-:W-:Y:S06]  /*0760*/  @!P0 BRA `(.L_x_10) ;  /* 0x00000054000c8947 */ /* 0x014fec0003800000 */
[----:B------:R-:W-:-:S13]  /*0770*/  ISETP.NE.AND P0, PT, R7, 0x1, PT ;  /* 0x000000010700780c */ /* 0x000fda0003f05270 */
[----:B------:R-:W-:Y:S05]  /*0780*/  @P0 EXIT ;  /* 0x000000000000094d */ /* 0x000fea0003800000 */
[----:B------:R-:W-:Y:S01]  /*0790*/  ISETP.GE.AND P0, PT, R4, 0x1, PT ;  /* 0x000000010400780c */ /* 0x000fe20003f06270 */
[----:B------:R-:W-:Y:S01]  /*07a0*/  UMOV UR4, URZ ;  /* 0x0000003f00047c82 */ /* 0x000fe20008000000 */
[----:B------:R-:W-:Y:S02]  /*07b0*/  CS2R R86, SRZ ;  /* 0x0000000000567805 */ /* 0x000fe4000001ff00 */
[----:B------:R-:W-:Y:S02]  /*07c0*/  CS2R R24, SRZ ;  /* 0x0000000000187805 */ /* 0x000fe4000001ff00 */
[----:B------:R-:W-:Y:S02]  /*07d0*/  CS2R R26, SRZ ;  /* 0x00000000001a7805 */ /* 0x000fe4000001ff00 */
[----:B------:R-:W-:Y:S02]  /*07e0*/  CS2R R28, SRZ ;  /* 0x00000000001c7805 */ /* 0x000fe4000001ff00 */
[----:B------:R-:W-:-:S02]  /*07f0*/  CS2R R30, SRZ ;  /* 0x00000000001e7805 */ /* 0x000fc4000001ff00 */
[----:B------:R-:W-:Y:S02]  /*0800*/  CS2R R32, SRZ ;  /* 0x0000000000207805 */ /* 0x000fe4000001ff00 */
        /* <DEDUP_REMOVED lines=25> */
[----:B------:R-:W-:Y:S01]  /*09a0*/  CS2R R84, SRZ ;  /* 0x0000000000547805 */ /* 0x000fe2000001ff00 */
[----:B------:R-:W-:Y:S06]  /*09b0*/  @!P0 BRA `(.L_x_11) ;  /* 0x0000000000a88947 */ /* 0x000fec0003800000 */
[----:B------:R-:W-:-:S04]  /*09c0*/  LOP3.LUT R5, R2, 0x1, RZ, 0xfc, !PT ;  /* 0x0000000102057812 */ /* 0x000fc800078efcff */
[----:B------:R-:W-:-:S13]  /*09d0*/  ISETP.NE.AND P0, PT, R5, 0x3, PT ;  /* 0x000000030500780c */ /* 0x000fda0003f05270 */
[----:B------:R-:W-:Y:S05]  /*09e0*/  @!P0 BRA `(.L_x_12) ;  /* 0x0000000000048947 */ /* 0x000fea0003800000 */
[----:B------:R-:W-:Y:S01]  /*09f0*/  BPT.TRAP 0x1 ;  /* 0x000000040000795c */ /* 0x000fe20000300000 */
.L_x_12:
[----:B------:R-:W0:Y:S01]  /*0a00*/  S2UR UR5, SR_CgaCtaId ;  /* 0x00000000000579c3 */ /* 0x000e220000008800 */
[----:B------:R-:W-:Y:S01]  /*0a10*/  SHF.L.U32 R5, RZ, 0x1f, RZ ;  /* 0x0000001fff057819 */ /* 0x000fe200000006ff */
[----:B------:R-:W-:Y:S02]  /*0a20*/  UMOV UR4, 0x400 ;  /* 0x0000040000047882 */ /* 0x000fe40000000000 */
[----:B0-----:R-:W-:-:S12]  /*0a30*/  ULEA UR4, UR5, UR4, 0x18 ;  /* 0x0000000405047291 */ /* 0x001fd8000f8ec03f */
.L_x_13:
[----:B0-----:R-:W-:-:S04]  /*0a40*/  IMAD.U32 R6, RZ, RZ, UR4 ;  /* 0x00000004ff067e24 */ /* 0x001fc8000f8e00ff */
[----:B------:R0:W1:Y:S03]  /*0a50*/  SYNCS.PHASECHK.TRANS64.TRYWAIT P0, [R6+URZ+0x36000], R5 ;  /* 0x03600005060075a7 */ /* 0x000066000800017f */
[----:B-1----:R-:W-:Y:S05]  /*0a60*/  @!P0 NANOSLEEP.SYNCS 0x989680 ;  /* 0x009896800000895d */ /* 0x002fea0003900000 */
[----:B------:R-:W1:Y:S02]  /*0a70*/  @!P0 SYNCS.PHASECHK.TRANS64 P0, [R6+URZ+0x36000], R5 ;  /* 0x03600005060085a7 */ /* 0x000e64000800007f */
[----:B-1----:R-:W-:Y:S05]  /*0a80*/  @!P0 BRA `(.L_x_13) ;  /* 0xfffffffc00ec8947 */ /* 0x002fea000383ffff */
[----:B------:R-:W-:Y:S01]  /*0a90*/  UIADD3 UR5, UR4, 0x12000, URZ ;  /* 0x0001200004057890 */ /* 0x000fe2000fffe03f */
[----:B------:R-:W-:Y:S01]  /*0aa0*/  WARPGROUP.ARRIVE ;  /* 0x00000000000079c5 */ /* 0x000fe20000000000 */
[----:B------:R-:W-:Y:S02]  /*0ab0*/  USHF.R.U32.HI UR4, URZ, 0x4, UR4 ;  /* 0x000000043f047899 */ /* 0x000fe40008011604 */
[----:B------:R-:W-:Y:S02]  /*0ac0*/  USHF.R.U32.HI UR5, URZ, 0x4, UR5 ;  /* 0x000000043f057899 */ /* 0x000fe40008011605 */
[----:B------:R-:W-:Y:S02]  /*0ad0*/  ULOP3.LUT UR4, UR4, 0x3fff, URZ, 0xc0, !UPT ;  /* 0x00003fff04047892 */ /* 0x000fe4000f8ec03f */
[----:B------:R-:W-:Y:S02]  /*0ae0*/  ULOP3.LUT UR5, UR5, 0x3fff, URZ, 0xc0, !UPT ;  /* 0x00003fff05057892 */ /* 0x000fe4000f8ec03f */
[----:B------:R-:W-:-:S02]  /*0af0*/  ULOP3.LUT UR9, UR4, 0x10000, URZ, 0xfc, !UPT ;  /* 0x0001000004097892 */ /* 0x000fc4000f8efc3f */
[----:B------:R-:W-:Y:S01]  /*0b00*/  ULOP3.LUT UR8, UR5, 0x2000000, URZ, 0xfc, !UPT ;  /* 0x0200000005087892 */ /* 0x000fe2000f8efc3f */
[----:B------:R-:W-:Y:S02]  /*0b10*/  UMOV UR7, 0x40000040 ;  /* 0x4000004000077882 */ /* 0x000fe40000000000 */
[----:B------:R-:W-:Y:S02]  /*0b20*/  UMOV UR5, 0x40000040 ;  /* 0x4000004000057882 */ /* 0x000fe40000000000 */
[----:B------:R-:W-:Y:S02]  /*0b30*/  UMOV UR4, UR9 ;  /* 0x0000000900047c82 */ /* 0x000fe40008000000 */
[----:B------:R-:W-:Y:S02]  /*0b40*/  UMOV UR6, UR8 ;  /* 0x0000000800067c82 */ /* 0x000fe40008000000 */
[----:B------:R-:W-:Y:S01]  /*0b50*/  HGMMA.64x128x16.F32.BF16 R24, gdesc[UR4].tnspB, RZ, !UPT ;  /* 0x41e00000041879f0 */ /* 0x000fe2000c7018ff */
[----:B------:R-:W-:-:S02]  /*0b60*/  UIADD3 UR4, UR9, 0x2, URZ ;  /* 0x0000000209047890 */ /* 0x000fc4000fffe03f */
[----:B------:R-:W-:Y:S01]  /*0b70*/  UIADD3 UR6, UR8, 0x80, URZ ;  /* 0x0000008008067890 */ /* 0x000fe2000fffe03f */
[----:B------:R-:W-:Y:S01]  /*0b80*/  UMOV UR5, 0x40000040 ;  /* 0x4000004000057882 */ /* 0x000fe20000000000 */
[----:B------:R-:W-:-:S07]  /*0b90*/  UMOV UR7, 0x40000040 ;  /* 0x4000004000077882 */ /* 0x000fce0000000000 */
[----:B------:R-:W-:Y:S01]  /*0ba0*/  HGMMA.64x128x16.F32.BF16 R24, gdesc[UR4].tnspB, R24 ;  /* 0x41e00000041879f0 */ /* 0x000fe20008701818 */
[----:B------:R-:W-:Y:S02]  /*0bb0*/  UIADD3 UR4, UR9, 0x4, URZ ;  /* 0x0000000409047890 */ /* 0x000fe4000fffe03f */
        /* <DEDUP_REMOVED lines=8> */
[----:B------:R-:W-:Y:S01]  /*0c40*/  HGMMA.64x128x16.F32.BF16 R24, gdesc[UR4].tnspB, R24, gsb0 ;  /* 0x41e00000041879f0 */ /* 0x000fe20008001818 */
[----:B------:R-:W-:-:S05]  /*0c50*/  UMOV UR4, 0x1 ;  /* 0x0000000100047882 */ /* 0x000fca0000000000 */
.L_x_11:
[----:B0-----:R-:W-:-:S05]  /*0c60*/  VIMNMX R5, R4, 0x1, PT ;  /* 0x0000000104057848 */ /* 0x001fca0003fe0100 */
[----:B------:R-:W-:-:S05]  /*0c70*/  IMAD.IADD R6, R4, 0x1, -R5 ;  /* 0x0000000104067824 */ /* 0x000fca00078e0a05 */
[----:B------:R-:W-:-:S13]  /*0c80*/  ISETP.GE.AND P0, PT, R6, 0x1, PT ;  /* 0x000000010600780c */ /* 0x000fda0003f06270 */
[----:B------:R-:W-:Y:S05]  /*0c90*/  @!P0 BRA `(.L_x_14) ;  /* 0x0000000400188947 */ /* 0x000fea0003800000 */
[----:B------:R-:W0:Y:S01]  /*0ca0*/  S2UR UR6, SR_CgaCtaId ;  /* 0x00000000000679c3 */ /* 0x000e220000008800 */
[----:B------:R-:W-:Y:S01]  /*0cb0*/  UMOV UR5, 0x400 ;  /* 0x0000040000057882 */ /* 0x000fe20000000000 */
[----:B------:R-:W-:Y:S01]  /*0cc0*/  LOP3.LUT R10, R2, 0x1, RZ, 0xfc, !PT ;  /* 0x00000001020a7812 */ /* 0x000fe200078efcff */
[----:B------:R-:W-:Y:S01]  /*0cd0*/  IMAD.MOV.U32 R9, RZ, RZ, RZ ;  /* 0x000000ffff097224 */ /* 0x000fe200078e00ff */
[----:B------:R-:W-:Y:S01]  /*0ce0*/  UISETP.NE.U32.AND UP0, UPT, UR4, URZ, UPT ;  /* 0x0000003f0400728c */ /* 0x000fe2000bf05070 */
[----:B------:R-:W-:Y:S01]  /*0cf0*/  IMAD.MOV.U32 R5, RZ, RZ, R6 ;  /* 0x000000ffff057224 */ /* 0x000fe200078e0006 */
[----:B0-----:R-:W-:-:S04]  /*0d00*/  ULEA UR14, UR6, UR5, 0x18 ;  /* 0x00000005060e7291 */ /* 0x001fc8000f8ec03f */
[----:B------:R-:W-:Y:S02]  /*0d10*/  UIADD3 UR6, UR14, 0x12000, URZ ;  /* 0x000120000e067890 */ /* 0x000fe4000fffe03f */
[----:B------:R-:W-:Y:S02]  /*0d20*/  USHF.R.U32.HI UR5, URZ, 0x4, UR14 ;  /* 0x000000043f057899 */ /* 0x000fe4000801160e */
[----:B------:R-:W-:Y:S02]  /*0d30*/  USHF.R.U32.HI UR6, URZ, 0x4, UR6 ;  /* 0x000000043f067899 */ /* 0x000fe40008011606 */
[----:B------:R-:W-:Y:S02]  /*0d40*/  ULOP3.LUT UR5, UR5, 0x3fff, URZ, 0xc0, !UPT ;  /* 0x00003fff05057892 */ /* 0x000fe4000f8ec03f */
[----:B------:R-:W-:Y:S02]  /*0d50*/  ULOP3.LUT UR6, UR6, 0x3fff, URZ, 0xc0, !UPT ;  /* 0x00003fff06067892 */ /* 0x000fe4000f8ec03f */
[----:B------:R-:W-:-:S02]  /*0d60*/  ULOP3.LUT UR15, UR5, 0x10000, URZ, 0xfc, !UPT ;  /* 0x00010000050f7892 */ /* 0x000fc4000f8efc3f */
[----:B------:R-:W-:Y:S01]  /*0d70*/  ULOP3.LUT UR16, UR6, 0x2000000, URZ, 0xfc, !UPT ;  /* 0x0200000006107892 */ /* 0x000fe2000f8efc3f */
[----:B------:R-:W-:-:S11]  /*0d80*/  UMOV UR5, URZ ;  /* 0x0000003f00057c82 */ /* 0x000fd60008000000 */
.L_x_19:
[----:B------:R-:W-:-:S13]  /*0d90*/  ISETP.NE.AND P1, PT, R10, 0x3, PT ;  /* 0x000000030a00780c */ /* 0x000fda0003f25270 */
[----:B0-----:R-:W-:Y:S05]  /*0da0*/  @!P1 BRA `(.L_x_15) ;  /* 0x0000000000049947 */ /* 0x001fea0003800000 */
[----:B------:R-:W-:Y:S01]  /*0db0*/  BPT.TRAP 0x1 ;  /* 0x000000040000795c */ /* 0x000fe20000300000 */
.L_x_15:
[----:B------:R-:W-:Y:S01]  /*0dc0*/  SHF.L.U32 R7, R9, 0x1f, RZ ;  /* 0x0000001f09077819 */ /* 0x000fe200000006ff */
[----:B------:R-:W-:-:S12]  /*0dd0*/  ULEA UR6, UR4, UR14, 0x3 ;  /* 0x0000000e04067291 */ /* 0x000fd8000f8e183f */
.L_x_16:
[----:B0-----:R-:W-:-:S04]  /*0de0*/  IMAD.U32 R8, RZ, RZ, UR6 ;  /* 0x00000006ff087e24 */ /* 0x001fc8000f8e00ff */
[----:B------:R0:W1:Y:S03]  /*0df0*/  SYNCS.PHASECHK.TRANS64.TRYWAIT P0, [R8+URZ+0x36000], R7 ;  /* 0x03600007080075a7 */ /* 0x000066000800017f */
[----:B-1----:R-:W-:Y:S05]  /*0e00*/  @!P0 NANOSLEEP.SYNCS 0x989680 ;  /* 0x009896800000895d */ /* 0x002fea0003900000 */
[----:B------:R-:W1:Y:S02]  /*0e10*/  @!P0 SYNCS.PHASECHK.TRANS64 P0, [R8+URZ+0x36000], R7 ;  /* 0x03600007080085a7 */ /* 0x000e64000800007f */
[----:B-1----:R-:W-:Y:S05]  /*0e20*/  @!P0 BRA `(.L_x_16) ;  /* 0xfffffffc00ec8947 */ /* 0x002fea000383ffff */
[----:B------:R-:W-:Y:S01]  /*0e30*/  ULEA UR6, UR4, UR15, 0x9 ;  /* 0x0000000f04067291 */ /* 0x000fe2000f8e483f */
[----:B------:R-:W-:Y:S01]  /*0e40*/  WARPGROUP.ARRIVE ;  /* 0x00000000000079c5 */ /* 0x000fe20000000000 */
[----:B------:R-:W-:Y:S01]  /*0e50*/  ULEA UR7, UR4, UR16, 0xa ;  /* 0x0000001004077291 */ /* 0x000fe2000f8e503f */
[----:B------:R-:W-:Y:S01]  /*0e60*/  UMOV UR9, 0x40000040 ;  /* 0x4000004000097882 */ /* 0x000fe20000000000 */
[----:B------:R-:W-:-:S03]  /*0e70*/  UMOV UR11, 0x40000040 ;  /* 0x40000040000b7882 */ /* 0x000fc60000000000 */
[----:B------:R-:W-:Y:S02]  /*0e80*/  UMOV UR8, UR6 ;  /* 0x0000000600087c82 */ /* 0x000fe40008000000 */
[----:B------:R-:W-:Y:S02]  /*0e90*/  UMOV UR10, UR7 ;  /* 0x00000007000a7c82 */ /* 0x000fe40008000000 */
[----:B------:R-:W-:Y:S01]  /*0ea0*/  HGMMA.64x128x16.F32.BF16 R24, gdesc[UR8].tnspB, R24, UP0 ;  /* 0x41e00000081879f0 */ /* 0x000fe2000bf01818 */
        /* <DEDUP_REMOVED lines=14> */
[----:B------:R-:W-:Y:S03]  /*0f90*/  HGMMA.64x128x16.F32.BF16 R24, gdesc[UR8].tnspB, R24, gsb0 ;  /* 0x41e00000081879f0 */ /* 0x000fe60008001818 */
[----:B------:R-:W-:Y:S02]  /*0fa0*/  WARPGROUP.DEPBAR.LE gsb0, 0x1 ;  /* 0x00008000000079c5 */ /* 0x000fe40000010100 */
[----:B------:R-:W-:Y:S05]  /*0fb0*/  @!P1 BRA `(.L_x_17) ;  /* 0x0000000000049947 */ /* 0x000fea0003800000 */
[----:B------:R-:W-:Y:S01]  /*0fc0*/  BPT.TRAP 0x1 ;  /* 0x000000040000795c */ /* 0x000fe20000300000 */
.L_x_17:
[----:B------:R-:W-:Y:S01]  /*0fd0*/  ULEA UR6, UR5, UR14, 0x3 ;  /* 0x0000000e05067291 */ /* 0x000fe2000f8e183f */
[----:B------:R-:W-:-:S03]  /*0fe0*/  ISETP.GT.U32.AND P0, PT, R2, 0x1, PT ;  /* 0x000000010200780c */ /* 0x000fc60003f04070 */
[----:B------:R-:W-:-:S04]  /*0ff0*/  UIADD3 UR6, UR6, 0x36048, URZ ;  /* 0x0003604806067890 */ /* 0x000fc8000fffe03f */
[----:B------:R-:W-:-:S09]  /*1000*/  UPRMT UR6, URZ, 0x654, UR6 ;  /* 0x000006543f067896 */ /* 0x000fd20008000006 */
[----:B------:R-:W-:Y:S01]  /*1010*/  SYNCS.ARRIVE.TRANS64.RED.A1T0 RZ, [UR6], RZ ;  /* 0x000000ffffff79a7 */ /* 0x000fe20008100406 */
[----:B------:R-:W-:Y:S05]  /*1020*/  @P0 BRA `(.L_x_18) ;  /* 0x0000000000040947 */ /* 0x000fea0003800000 */
[----:B------:R-:W-:Y:S01]  /*1030*/  BPT.TRAP 0x1 ;  /* 0x000000040000795c */ /* 0x000fe20000300000 */
.L_x_18:
[----:B------:R-:W-:Y:S01]  /*1040*/  UIADD3 UR4, UR4, 0x1, URZ ;  /* 0x0000000104047890 */ /* 0x000fe2000fffe03f */
[C---:B------:R-:W-:Y:S01]  /*1050*/  ISETP.GT.AND P0, PT, R5.reuse, 0x1, PT ;  /* 0x000000010500780c */ /* 0x040fe20003f04270 */
[----:B------:R-:W-:Y:S01]  /*1060*/  UIADD3 UR5, UR5, 0x1, URZ ;  /* 0x0000000105057890 */ /* 0x000fe2000fffe03f */
[----:B------:R-:W-:Y:S01]  /*1070*/  VIADD R5, R5, 0xffffffff ;  /* 0xffffffff05057836 */ /* 0x000fe20000000000 */
[----:B------:R-:W-:Y:S02]  /*1080*/  UISETP.NE.AND UP0, UPT, UR4, 0x9, UPT ;  /* 0x000000090400788c */ /* 0x000fe4000bf05270 */
[----:B------:R-:W-:Y:S02]  /*1090*/  UISETP.NE.AND UP1, UPT, UR5, 0x9, UPT ;  /* 0x000000090500788c */ /* 0x000fe4000bf25270 */
[----:B------:R-:W-:Y:S02]  /*10a0*/  USEL UR6, URZ, 0x1, UP0 ;  /* 0x000000013f067887 */ /* 0x000fe40008000000 */
[----:B------:R-:W-:-:S02]  /*10b0*/  USEL UR4, UR4, URZ, UP0 ;  /* 0x0000003f04047287 */ /* 0x000fc40008000000 */
[----:B------:R-:W-:Y:S02]  /*10c0*/  USEL UR5, UR5, URZ, UP1 ;  /* 0x0000003f05057287 */ /* 0x000fe40008800000 */
[----:B------:R-:W-:Y:S01]  /*10d0*/  UPLOP3.LUT UP0, UPT, UPT, UPT, UPT, 0x80, 0x0 ;  /* 0x000000000000789c */ /* 0x000fe20003f0f070 */
[----:B------:R-:W-:Y:S01]  /*10e0*/  LOP3.LUT R9, R9, UR6, RZ, 0x3c, !PT ;  /* 0x0000000609097c12 */ /* 0x000fe2000f8e3cff */
[----:B------:R-:W-:Y:S09]  /*10f0*/  @P0 BRA `(.L_x_19) ;  /* 0xfffffffc00240947 */ /* 0x000ff2000383ffff */
.L_x_14:
[----:B------:R-:W-:Y:S01]  /*1100*/  ISETP.GE.AND P0, PT, R4, 0x1, PT ;  /* 0x000000010400780c */ /* 0x000fe20003f06270 */
[----:B------:R-:W-:-:S12]  /*1110*/  WARPGROUP.DEPBAR.LE gsb0, 0x0 ;  /* 0x00008000000079c5 */ /* 0x000fd80000010000 */
[----:B------:R-:W-:Y:S05]  /*1120*/  @!P0 BRA `(.L_x_20) ;  /* 0x0000000000448947 */ /* 0x000fea0003800000 */
[----:B------:R-:W-:-:S04]  /*1130*/  LOP3.LUT R4, R2, 0x1, RZ, 0xfc, !PT ;  /* 0x0000000102047812 */ /* 0x000fc800078efcff */
[----:B------:R-:W-:-:S13]  /*1140*/  ISETP.NE.AND P0, PT, R4, 0x3, PT ;  /* 0x000000030400780c */ /* 0x000fda0003f05270 */
[----:B------:R-:W-:Y:S05]  /*1150*/  @!P0 BRA `(.L_x_21) ;  /* 0x0000000000048947 */ /* 0x000fea0003800000 */
[----:B------:R-:W-:Y:S01]  /*1160*/  BPT.TRAP 0x1 ;  /* 0x000000040000795c */ /* 0x000fe20000300000 */
.L_x_21:
[----:B0-----:R-:W0:Y:S01]  /*1170*/  S2R R7, SR_CgaCtaId ;  /* 0x0000000000077919 */ /* 0x001e220000008800 */
[----:B------:R-:W-:Y:S01]  /*1180*/  IMAD.WIDE.U32 R4, R6, 0x38e38e39, RZ ;  /* 0x38e38e3906047825 */ /* 0x000fe200078e00ff */
[----:B------:R-:W-:Y:S02]  /*1190*/  MOV R4, 0x400 ;  /* 0x0000040000047802 */ /* 0x000fe40000000f00 */
[----:B------:R-:W-:Y:S02]  /*11a0*/  ISETP.GT.U32.AND P0, PT, R2, 0x1, PT ;  /* 0x000000010200780c */ /* 0x000fe40003f04070 */
[----:B------:R-:W-:-:S05]  /*11b0*/  SHF.R.U32.HI R5, RZ, 0x1, R5 ;  /* 0x00000001ff057819 */ /* 0x000fca0000011605 */
[----:B------:R-:W-:Y:S01]  /*11c0*/  IMAD R6, R5, -0x9, R6 ;  /* 0xfffffff705067824 */ /* 0x000fe200078e0206 */
[----:B0-----:R-:W-:-:S05]  /*11d0*/  LEA R7, R7, R4, 0x18 ;  /* 0x0000000407077211 */ /* 0x001fca00078ec0ff */
[----:B------:R-:W-:-:S04]  /*11e0*/  IMAD R6, R6, 0x8, R7 ;  /* 0x0000000806067824 */ /* 0x000fc800078e0207 */
[----:B------:R-:W-:-:S05]  /*11f0*/  VIADD R6, R6, 0x36048 ;  /* 0x0003604806067836 */ /* 0x000fca0000000000 */
[----:B------:R-:W-:-:S04]  /*1200*/  PRMT R6, RZ, 0x654, R6 ;  /* 0x00000654ff067816 */ /* 0x000fc80000000006 */
[----:B------:R1:W-:Y:S01]  /*1210*/  SYNCS.ARRIVE.TRANS64.RED.A1T0 RZ, [R6+URZ], RZ ;  /* 0x000000ff06ff79a7 */ /* 0x0003e2000810043f */
[----:B------:R-:W-:Y:S05]  /*1220*/  @P0 BRA `(.L_x_20) ;  /* 0x0000000000040947 */ /* 0x000fea0003800000 */
[----:B------:R-:W-:Y:S01]  /*1230*/  BPT.TRAP 0x1 ;  /* 0x000000040000795c */ /* 0x000fe20000300000 */
.L_x_20:
[----:B------:R-:W2:Y:S01]  /*1240*/  S2R R5, SR_TID.X ;  /* 0x0000000000057919 */ /* 0x000ea20000002100 */
[----:B------:R-:W-:Y:S01]  /*1250*/  ULDC.64 UR4, c[0x0][0x280] ;  /* 0x0000a00000047ab9 */ /* 0x000fe20000000a00 */
[----:B------:R-:W4:Y:S01]  /*1260*/  S2R R4, SR_CTAID.Y ;  /* 0x0000000000047919 */ /* 0x000f220000002600 */
[----:B------:R-:W0:Y:S01]  /*1270*/  S2R R15, SR_CTAID.X ;  /* 0x00000000000f7919 */ /* 0x000e220000002500 */
[----:B--2---:R-:W-:-:S04]  /*1280*/  SHF.R.S32.HI R2, RZ, 0x1f, R5 ;  /* 0x0000001fff027819 */ /* 0x004fc80000011405 */
[----:B------:R-:W-:Y:S01]  /*1290*/  LEA.HI R2, R2, R5, RZ, 0x7 ;  /* 0x0000000502027211 */ /* 0x000fe200078f38ff */
[----:B----4-:R-:W-:-:S03]  /*12a0*/  IMAD.SHL.U32 R4, R4, 0x80, RZ ;  /* 0x0000008004047824 */ /* 0x010fc600078e00ff */
[----:B------:R-:W-:Y:S01]  /*12b0*/  LOP3.LUT R2, R2, 0xffffff80, RZ, 0xc0, !PT ;  /* 0xffffff8002027812 */ /* 0x000fe200078ec0ff */
[----:B0-----:R-:W-:Y:S01]  /*12c0*/  IMAD.SHL.U32 R8, R15, 0x40, RZ ;  /* 0x000000400f087824 */ /* 0x001fe200078e00ff */
[----:B------:R-:W-:-:S03]  /*12d0*/  ISETP.GE.AND P0, PT, R4, UR5, PT ;  /* 0x0000000504007c0c */ /* 0x000fc6000bf06270 */
[----:B------:R-:W-:Y:S01]  /*12e0*/  IMAD.IADD R2, R5, 0x1, -R2 ;  /* 0x0000000105027824 */ /* 0x000fe200078e0a02 */
[----:B------:R-:W-:-:S04]  /*12f0*/  ISETP.GE.OR P0, PT, R8, UR4, P0 ;  /* 0x0000000408007c0c */ /* 0x000fc80008706670 */
[----:B------:R-:W-:-:S04]  /*1300*/  SHF.R.S32.HI R5, RZ, 0x1f, R2 ;  /* 0x0000001fff057819 */ /* 0x000fc80000011402 */
[----:B-1----:R-:W-:-:S04]  /*1310*/  LEA.HI R6, R5, R2, RZ, 0x2 ;  /* 0x0000000205067211 */ /* 0x002fc800078f10ff */
[--C-:B------:R-:W-:Y:S02]  /*1320*/  SHF.R.S32.HI R10, RZ, 0x2, R6.reuse ;  /* 0x00000002ff0a7819 */ /* 0x100fe40000011406 */
[----:B------:R-:W-:-:S04]  /*1330*/  SHF.R.S32.HI R7, RZ, 0x1f, R6 ;  /* 0x0000001fff077819 */ /* 0x000fc80000011406 */
[----:B------:R-:W-:-:S04]  /*1340*/  LEA.HI R7, R7, R10, RZ, 0x3 ;  /* 0x0000000a07077211 */ /* 0x000fc800078f18ff */
[----:B------:R-:W-:Y:S01]  /*1350*/  LOP3.LUT R11, R7, 0xfffffff8, RZ, 0xc0, !PT ;  /* 0xfffffff8070b7812 */ /* 0x000fe200078ec0ff */
[----:B------:R-:W-:Y:S06]  /*1360*/  @P0 EXIT ;  /* 0x000000000000094d */ /* 0x000fec0003800000 */
[----:B------:R-:W0:Y:S01]  /*1370*/  LDC.64 R16, c[0x0][0x5d0] ;  /* 0x00017400ff107b82 */ /* 0x000e220000000a00 */
[----:B------:R-:W-:Y:S01]  /*1380*/  IMAD.IADD R10, R10, 0x1, -R11 ;  /* 0x000000010a0a7824 */ /* 0x000fe200078e0a0b */
[----:B------:R-:W-:Y:S02]  /*1390*/  LOP3.LUT R7, R6, 0x7ffffffc, RZ, 0xc0, !PT ;  /* 0x7ffffffc06077812 */ /* 0x000fe400078ec0ff */
[----:B------:R-:W-:Y:S02]  /*13a0*/  LEA.HI R5, R5, R2, RZ, 0x5 ;  /* 0x0000000205057211 */ /* 0x000fe400078f28ff */
[----:B------:R-:W-:Y:S01]  /*13b0*/  SHF.R.S32.HI R11, RZ, 0x1f, R10 ;  /* 0x0000001fff0b7819 */ /* 0x000fe2000001140a */
[----:B------:R-:W-:Y:S01]  /*13c0*/  IMAD.IADD R7, R2, 0x1, -R7 ;  /* 0x0000000102077824 */ /* 0x000fe200078e0a07 */
[----:B------:R-:W-:Y:S02]  /*13d0*/  SHF.R.S32.HI R5, RZ, 0x5, R5 ;  /* 0x00000005ff057819 */ /* 0x000fe40000011405 */
[----:B---3-5:R-:W-:Y:S01]  /*13e0*/  FSETP.NEU.AND P1, PT, R3, RZ, PT ;  /* 0x000000ff0300720b */ /* 0x028fe20003f2d000 */
[----:B------:R-:W-:-:S02]  /*13f0*/  IMAD.SHL.U32 R7, R7, 0x2, RZ ;  /* 0x0000000207077824 */ /* 0x000fc400078e00ff */
[----:B------:R-:W-:-:S03]  /*1400*/  IMAD.WIDE R14, R15, 0x40, R10 ;  /* 0x000000400f0e7825 */ /* 0x000fc600078e020a */
[----:B------:R-:W-:Y:S01]  /*1410*/  SHF.R.S32.HI R9, RZ, 0x1f, R7 ;  /* 0x0000001fff097819 */ /* 0x000fe20000011407 */
[C---:B------:R-:W-:Y:S01]  /*1420*/  IMAD R11, R5.reuse, -0x10, -R8 ;  /* 0xfffffff0050b7824 */ /* 0x040fe200078e0a08 */
[C---:B------:R-:W-:Y:S01]  /*1430*/  IADD3 R8, P0, R4.reuse, R7, RZ ;  /* 0x0000000704087210 */ /* 0x040fe20007f1e0ff */
[----:B------:R-:W-:Y:S01]  /*1440*/  IMAD.WIDE R14, R5, 0x10, R14 ;  /* 0x00000010050e7825 */ /* 0x000fe200078e020e */
[----:B------:R-:W-:Y:S02]  /*1450*/  IADD3 R2, -R7, UR5, -R4 ;  /* 0x0000000507027c10 */ /* 0x000fe4000fffe904 */
[----:B------:R-:W-:Y:S01]  /*1460*/  LEA.HI.X.SX32 R9, R4, R9, 0x1, P0 ;  /* 0x0000000904097211 */ /* 0x000fe200000f0eff */
[-C--:B0-----:R-:W-:Y:S01]  /*1470*/  IMAD R4, R15, R16.reuse, RZ ;  /* 0x000000100f047224 */ /* 0x081fe200078e02ff */
[----:B------:R-:W-:Y:S02]  /*1480*/  IADD3 R10, R11, UR4, -R10 ;  /* 0x000000040b0a7c10 */ /* 0x000fe4000fffe80a */
[----:B------:R-:W-:Y:S01]  /*1490*/  ISETP.GT.AND P0, PT, R2, RZ, PT ;  /* 0x000000ff0200720c */ /* 0x000fe20003f04270 */
[----:B------:R-:W-:Y:S01]  /*14a0*/  IMAD.WIDE.U32 R12, R14, R16, R8 ;  /* 0x000000100e0c7225 */ /* 0x000fe200078e0008 */
[----:B------:R-:W-:-:S02]  /*14b0*/  SHF.L.U64.HI R11, R16, 0x3, R17 ;  /* 0x00000003100b7819 */ /* 0x000fc40000010211 */
[----:B------:R-:W-:Y:S01]  /*14c0*/  ISETP.GT.AND P2, PT, R10, RZ, P0 ;  /* 0x000000ff0a00720c */ /* 0x000fe20000744270 */
[----:B------:R-:W-:Y:S02]  /*14d0*/  IMAD R7, R14, R17, R4 ;  /* 0x000000110e077224 */ /* 0x000fe400078e0204 */
[----:B------:R-:W-:Y:S02]  /*14e0*/  IMAD.SHL.U32 R16, R16, 0x8, RZ ;  /* 0x0000000810107824 */ /* 0x000fe400078e00ff */
[----:B------:R-:W-:Y:S01]  /*14f0*/  IMAD.IADD R7, R13, 0x1, R7 ;  /* 0x000000010d077824 */ /* 0x000fe200078e0207 */
[----:B------:R-:W-:Y:S07]  /*1500*/  @!P1 BRA `(.L_x_22) ;  /* 0x0000002c00fc9947 */ /* 0x000fee0003800000 */
[----:B------:R-:W-:Y:S01]  /*1510*/  ULDC.64 UR6, c[0x0][0x5b0] ;  /* 0x00016c0000067ab9 */ /* 0x000fe20000000a00 */
[----:B------:R-:W-:Y:S01]  /*1520*/  ULDC.64 UR8, c[0x0][0x5a8] ;  /* 0x00016a0000087ab9 */ /* 0x000fe20000000a00 */
[----:B------:R-:W-:Y:S01]  /*1530*/  IMAD R13, R15, UR6, RZ ;  /* 0x000000060f0d7c24 */ /* 0x000fe2000f8e02ff */
[----:B------:R-:W-:Y:S01]  /*1540*/  ULDC.64 UR4, c[0x0][0x5c8] ;  /* 0x0001720000047ab9 */ /* 0x000fe20000000a00 */
[----:B------:R-:W-:-:S04]  /*1550*/  IMAD.WIDE.U32 R18, R14, UR6, R8 ;  /* 0x000000060e127c25 */ /* 0x000fc8000f8e0008 */
[----:B------:R-:W-:Y:S01]  /*1560*/  IMAD R13, R14, UR7, R13 ;  /* 0x000000070e0d7c24 */ /* 0x000fe2000f8e020d */
[----:B------:R-:W-:-:S03]  /*1570*/  LEA R4, P1, R18, UR8, 0x1 ;  /* 0x0000000812047c11 */ /* 0x000fc6000f8208ff */
[----:B------:R-:W-:-:S05]  /*1580*/  IMAD.IADD R5, R19, 0x1, R13 ;  /* 0x0000000113057824 */ /* 0x000fca00078e020d */
[----:B------:R-:W-:-:S05]  /*1590*/  LEA.HI.X R5, R18, UR9, R5, 0x1, P1 ;  /* 0x0000000912057c11 */ /* 0x000fca00088f0c05 */
[----:B------:R-:W2:Y:S01]  /*15a0*/  @P2 LDG.E.LTC128B.U16 R17, desc[UR12][R4.64] ;  /* 0x0000000c04112981 */ /* 0x000ea2000c1e1520 */
[----:B------:R-:W-:Y:S01]  /*15b0*/  ISETP.GT.AND P1, PT, R2, 0x1, PT ;  /* 0x000000010200780c */ /* 0x000fe20003f24270 */
[----:B------:R-:W-:Y:S03]  /*15c0*/  BSSY B0, `(.L_x_23) ;  /* 0x000000b000007945 */ /* 0x000fe60003800000 */
[----:B------:R-:W-:Y:S01]  /*15d0*/  ISETP.GT.AND P3, PT, R10, RZ, P1 ;  /* 0x000000ff0a00720c */ /* 0x000fe20000f64270 */
[----:B--2---:R-:W-:-:S04]  /*15e0*/  IMAD.U32 R6, R17, 0x10000, RZ ;  /* 0x0001000011067824 */ /* 0x004fc800078e00ff */
[----:B------:R-:W-:Y:S01]  /*15f0*/  FMUL R19, R6, R3 ;  /* 0x0000000306137220 */ /* 0x000fe20000400000 */
[----:B------:R-:W-:-:S03]  /*1600*/  LEA R6, P4, R12, UR4, 0x1 ;  /* 0x000000040c067c11 */ /* 0x000fc6000f8808ff */
[----:B------:R-:W-:Y:S01]  /*1610*/  FFMA R19, R24, R0, R19 ;  /* 0x0000000018137223 */ /* 0x000fe20000000013 */
[----:B------:R-:W-:-:S04]  /*1620*/  LEA.HI.X R7, R12, UR5, R7, 0x1, P4 ;  /* 0x000000050c077c11 */ /* 0x000fc8000a0f0c07 */
[----:B------:R-:W-:-:S05]  /*1630*/  F2FP.BF16.F32.PACK_AB R19, RZ, R19 ;  /* 0x00000013ff13723e */ /* 0x000fca00000010ff */
[----:B------:R0:W-:Y:S01]  /*1640*/  @P2 STG.E.U16 desc[UR12][R6.64], R19 ;  /* 0x0000001306002986 */ /* 0x0001e2000c10150c */
[----:B------:R-:W-:Y:S05]  /*1650*/  @!P3 BRA `(.L_x_24) ;  /* 0x000000000004b947 */ /* 0x000fea0003800000 */
[----:B------:R1:W5:Y:S02]  /*1660*/  LDG.E.LTC128B.U16 R17, desc[UR12][R4.64+0x2] ;  /* 0x0000020c04117981 */ /* 0x000364000c1e1520 */
.L_x_24:
[----:B------:R-:W-:Y:S05]  /*1670*/  BSYNC B0 ;  /* 0x0000000000007941 */ /* 0x000fea0003800000 */
.L_x_23:
[----:B------:R-:W-:Y:S01]  /*1680*/  USHF.L.U32 UR5, UR6, 0x3, URZ ;  /* 0x0000000306057899 */ /* 0x000fe2000800063f */
[----:B-----5:R-:W-:Y:S01]  /*1690*/  IMAD.U32 R12, R17, 0x10000, RZ ;  /* 0x00010000110c7824 */ /* 0x020fe200078e00ff */
[----:B------:R-:W-:Y:S01]  /*16a0*/  USHF.L.U64.HI UR4, UR6, 0x3, UR7 ;  /* 0x0000000306047899 */ /* 0x000fe20008010207 */
[----:B------:R-:W-:Y:S02]  /*16b0*/  ISETP.GT.AND P0, PT, R10, 0x8, P0 ;  /* 0x000000080a00780c */ /* 0x000fe40000704270 */
[----:B------:R-:W-:Y:S01]  /*16c0*/  FMUL R12, R12, R3 ;  /* 0x000000030c0c7220 */ /* 0x000fe20000400000 */
[----:B------:R-:W-:Y:S02]  /*16d0*/  IMAD.U32 R18, RZ, RZ, UR5 ;  /* 0x00000005ff127e24 */ /* 0x000fe4000f8e00ff */
[----:B0-----:R-:W-:Y:S02]  /*16e0*/  IMAD.U32 R19, RZ, RZ, UR4 ;  /* 0x00000004ff137e24 */ /* 0x001fe4000f8e00ff */
[----:B------:R-:W-:Y:S01]  /*16f0*/  FFMA R12, R25, R0, R12 ;  /* 0x00000000190c7223 */ /* 0x000fe2000000000c */
[----:B------:R-:W-:-:S04]  /*1700*/  IMAD.WIDE.U32 R18, R14, UR6, R18 ;  /* 0x000000060e127c25 */ /* 0x000fc8000f8e0012 */
[----:B------:R-:W-:Y:S02]  /*1710*/  F2FP.BF16.F32.PACK_AB R12, RZ, R12 ;  /* 0x0000000cff0c723e */ /* 0x000fe400000010ff */
[----:B------:R-:W-:Y:S02]  /*1720*/  IADD3 R14, P2, R8, R18, RZ ;  /* 0x00000012080e7210 */ /* 0x000fe40007f5e0ff */
[----:B------:R-:W-:Y:S02]  /*1730*/  PRMT R15, R12, 0x7610, R15 ;  /* 0x000076100c0f7816 */ /* 0x000fe4000000000f */
[----:B------:R-:W-:Y:S02]  /*1740*/  IADD3.X R9, R9, R13, R19, P2, !PT ;  /* 0x0000000d09097210 */ /* 0x000fe400017fe413 */
[C---:B------:R-:W-:Y:S01]  /*1750*/  LEA R8, P2, R14.reuse, UR8, 0x1 ;  /* 0x000000080e087c11 */ /* 0x040fe2000f8408ff */
[----:B------:R0:W-:Y:S03]  /*1760*/  @P3 STG.E.U16 desc[UR12][R6.64+0x2], R15 ;  /* 0x0000020f06003986 */ /* 0x0001e6000c10150c */
[----:B------:R-:W-:-:S02]  /*1770*/  LEA.HI.X R9, R14, UR9, R9, 0x1, P2 ;  /* 0x000000090e097c11 */ /* 0x000fc400090f0c09 */
[----:B------:R-:W-:-:S06]  /*1780*/  PRMT R14, R17, 0x7610, R14 ;  /* 0x00007610110e7816 */ /* 0x000fcc000000000e */
[----:B------:R-:W2:Y:S01]  /*1790*/  @P0 LDG.E.LTC128B.U16 R14, desc[UR12][R8.64] ;  /* 0x0000000c080e0981 */ /* 0x000ea2000c1e1520 */
[C---:B------:R-:W-:Y:S01]  /*17a0*/  SHF.L.U64.HI R11, R16.reuse, 0x1, R11 ;  /* 0x00000001100b7819 */ /* 0x040fe2000001020b */
[----:B------:R-:W-:Y:S01]  /*17b0*/  BSSY B0, `(.L_x_25) ;  /* 0x000000b000007945 */ /* 0x000fe20003800000 */
[----:B------:R-:W-:Y:S02]  /*17c0*/  LEA R16, P2, R16, R6, 0x1 ;  /* 0x0000000610107211 */ /* 0x000fe400078408ff */
[----:B------:R-:W-:-:S03]  /*17d0*/  ISETP.GT.AND P1, PT, R10, 0x8, P1 ;  /* 0x000000080a00780c */ /* 0x000fc60000f24270 */
[----:B------:R-:W-:Y:S02]  /*17e0*/  IMAD.X R17, R11, 0x1, R7, P2 ;  /* 0x000000010b117824 */ /* 0x000fe400010e0607 */
[----:B--2---:R-:W-:-:S04]  /*17f0*/  IMAD.U32 R12, R14, 0x10000, RZ ;  /* 0x000100000e0c7824 */ /* 0x004fc800078e00ff */
[----:B------:R-:W-:-:S04]  /*1800*/  FMUL R13, R12, R3 ;  /* 0x000000030c0d7220 */ /* 0x000fc80000400000 */
[----:B------:R-:W-:-:S05]  /*1810*/  FFMA R13, R26, R0, R13 ;  /* 0x000000001a0d7223 */ /* 0x000fca000000000d */
[----:B------:R-:W-:-:S05]  /*1820*/  F2FP.BF16.F32.PACK_AB R13, RZ, R13 ;  /* 0x0000000dff0d723e */ /* 0x000fca00000010ff */
[----:B------:R0:W-:Y:S01]  /*1830*/  @P0 STG.E.U16 desc[UR12][R16.64], R13 ;  /* 0x0000000d10000986 */ /* 0x0001e2000c10150c */
[----:B------:R-:W-:Y:S05]  /*1840*/  @!P1 BRA `(.L_x_26) ;  /* 0x0000000000049947 */ /* 0x000fea0003800000 */
[----:B------:R2:W5:Y:S02]  /*1850*/  LDG.E.LTC128B.U16 R14, desc[UR12][R8.64+0x2] ;  /* 0x0000020c080e7981 */ /* 0x000564000c1e1520 */
.L_x_26:
[----:B------:R-:W-:Y:S05]  /*1860*/  BSYNC B0 ;  /* 0x0000000000007941 */ /* 0x000fea0003800000 */
.L_x_25:
[----:B-----5:R-:W-:Y:S01]  /*1870*/  IMAD.U32 R12, R14, 0x10000, RZ ;  /* 0x000100000e0c7824 */ /* 0x020fe200078e00ff */
[----:B------:R-:W-:Y:S01]  /*1880*/  ISETP.GT.AND P0, PT, R2, 0x8, PT ;  /* 0x000000080200780c */ /* 0x000fe20003f04270 */
[----:B0-----:R-:W-:Y:S01]  /*1890*/  @P1 IMAD.MOV.U32 R13, RZ, RZ, R17 ;  /* 0x000000ffff0d1224 */ /* 0x001fe200078e0011 */
[----:B------:R-:W-:Y:S01]  /*18a0*/  BSSY B0, `(.L_x_27) ;  /* 0x000000a000007945 */ /* 0x000fe20003800000 */
[----:B------:R-:W-:Y:S01]  /*18b0*/  FMUL R12, R12, R3 ;  /* 0x000000030c0c7220 */ /* 0x000fe20000400000 */
[----:B------:R-:W-:-:S03]  /*18c0*/  ISETP.GT.AND P2, PT, R10, RZ, P0 ;  /* 0x000000ff0a00720c */ /* 0x000fc60000744270 */
[----:B------:R-:W-:-:S05]  /*18d0*/  FFMA R12, R27, R0, R12 ;  /* 0x000000001b0c7223 */ /* 0x000fca000000000c */
[----:B------:R-:W-:-:S04]  /*18e0*/  F2FP.BF16.F32.PACK_AB R12, RZ, R12 ;  /* 0x0000000cff0c723e */ /* 0x000fc800000010ff */
[----:B------:R-:W-:Y:S01]  /*18f0*/  PRMT R11, R12, 0x7610, R11 ;  /* 0x000076100c0b7816 */ /* 0x000fe2000000000b */
[----:B------:R-:W-:-:S05]  /*1900*/  @P1 IMAD.MOV.U32 R12, RZ, RZ, R16 ;  /* 0x000000ffff0c1224 */ /* 0x000fca00078e0010 */
[----:B------:R0:W-:Y:S01]  /*1910*/  @P1 STG.E.U16 desc[UR12][R12.64+0x2], R11 ;  /* 0x0000020b0c001986 */ /* 0x0001e2000c10150c */
[----:B------:R-:W-:Y:S05]  /*1920*/  @!P2 BRA `(.L_x_28) ;  /* 0x000000000004a947 */ /* 0x000fea0003800000 */
[----:B------:R3:W5:Y:S02]  /*1930*/  LDG.E.LTC128B.U16 R14, desc[UR12][R4.64+0x10] ;  /* 0x0000100c040e7981 */ /* 0x000764000c1e1520 */
.L_x_28:
[----:B------:R-:W-:Y:S05]  /*1940*/  BSYNC B0 ;  /* 0x0000000000007941 */ /* 0x000fea0003800000 */
.L_x_27:
[----:B0----5:R-:W-:Y:S01]  /*1950*/  IMAD.U32 R12, R14, 0x10000, RZ ;  /* 0x000100000e0c7824 */ /* 0x021fe200078e00ff */
[----:B------:R-:W-:Y:S01]  /*1960*/  ISETP.GT.AND P1, PT, R2, 0x9, PT ;  /* 0x000000090200780c */ /* 0x000fe20003f24270 */
[----:B------:R-:W-:Y:S02]  /*1970*/  BSSY B0, `(.L_x_29) ;  /* 0x0000008000007945 */ /* 0x000fe40003800000 */
[----:B------:R-:W-:Y:S01]  /*1980*/  FMUL R11, R12, R3 ;  /* 0x000000030c0b7220 */ /* 0x000fe20000400000 */
[----:B------:R-:W-:-:S03]  /*1990*/  ISETP.GT.AND P3, PT, R10, RZ, P1 ;  /* 0x000000ff0a00720c */ /* 0x000fc60000f64270 */
[----:B------:R-:W-:-:S05]  /*19a0*/  FFMA R11, R28, R0, R11 ;  /* 0x000000001c0b7223 */ /* 0x000fca000000000b */
[----:B------:R-:W-:-:S05]  /*19b0*/  F2FP.BF16.F32.PACK_AB R11, RZ, R11 ;  /* 0x0000000bff0b723e */ /* 0x000fca00000010ff */
[----:B------:R0:W-:Y:S01]  /*19c0*/  @P2 STG.E.U16 desc[UR12][R6.64+0x10], R11 ;  /* 0x0000100b06002986 */ /* 0x0001e2000c10150c */
[----:B------:R-:W-:Y:S05]  /*19d0*/  @!P3 BRA `(.L_x_30) ;  /* 0x000000000004b947 */ /* 0x000fea0003800000 */
[----:B------:R4:W5:Y:S02]  /*19e0*/  LDG.E.LTC128B.U16 R14, desc[UR12][R4.64+0x12] ;  /* 0x0000120c040e7981 */ /* 0x000964000c1e1520 */
.L_x_30:
[----:B------:R-:W-:Y:S05]  /*19f0*/  BSYNC B0 ;  /* 0x0000000000007941 */ /* 0x000fea0003800000 */
.L_x_29:
[----:B-----5:R-:W-:Y:S01]  /*1a00*/  IMAD.U32 R12, R14, 0x10000, RZ ;  /* 0x000100000e0c7824 */ /* 0x020fe200078e00ff */
[----:B------:R-:W-:Y:S01]  /*1a10*/  ISETP.GT.AND P0, PT, R10, 0x8, P0 ;  /* 0x000000080a00780c */ /* 0x000fe20000704270 */
[----:B------:R-:W-:Y:S02]  /*1a20*/  BSSY B0, `(.L_x_31) ;  /* 0x0000007000007945 */ /* 0x000fe40003800000 */
[----:B------:R-:W-:-:S04]  /*1a30*/  FMUL R12, R12, R3 ;  /* 0x000000030c0c7220 */ /* 0x000fc80000400000 */
[----:B------:R-:W-:-:S05]  /*1a40*/  FFMA R12, R29, R0, R12 ;  /* 0x000000001d0c7223 */ /* 0x000fca000000000c */
[----:B------:R-:W-:-:S05]  /*1a50*/  F2FP.BF16.F32.PACK_AB R12, RZ, R12 ;  /* 0x0000000cff0c723e */ /* 0x000fca00000010ff */
[----:B------:R0:W-:Y:S01]  /*1a60*/  @P3 STG.E.U16 desc[UR12][R6.64+0x12], R12 ;  /* 0x0000120c06003986 */ /* 0x0001e2000c10150c */
[----:B------:R-:W-:Y:S05]  /*1a70*/  @!P0 BRA `(.L_x_32) ;  /* 0x0000000000048947 */ /* 0x000fea0003800000 */
[----:B------:R0:W5:Y:S02]  /*1a80*/  LDG.E.LTC128B.U16 R14, desc[UR12][R8.64+0x10] ;  /* 0x0000100c080e7981 */ /* 0x000164000c1e1520 */
.L_x_32:
[----:B------:R-:W-:Y:S05]  /*1a90*/  BSYNC B0 ;  /* 0x0000000000007941 */ /* 0x000fea0003800000 */
.L_x_31:
[----:B0----5:R-:W-:Y:S01]  /*1aa0*/  IMAD.U32 R12, R14, 0x10000, RZ ;  /* 0x000100000e0c7824 */ /* 0x021fe200078e00ff */
[----:B------:R-:W-:Y:S01]  /*1ab0*/  ISETP.GT.AND P1, PT, R10, 0x8, P1 ;  /* 0x000000080a00780c */ /* 0x000fe20000f24270 */
[----:B------:R-:W-:Y:S01]  /*1ac0*/  @P0 IMAD.MOV.U32 R13, RZ, RZ, R17 ;  /* 0x000000ffff0d0224 */ /* 0x000fe200078e0011 */
[----:B------:R-:W-:Y:S01]  /*1ad0*/  BSSY B0, `(.L_x_33) ;  /* 0x0000008000007945 */ /* 0x000fe20003800000 */
[----:B------:R-:W-:Y:S01]  /*1ae0*/  FMUL R11, R12, R3 ;  /* 0x000000030c0b7220 */ /* 0x000fe20000400000 */
[----:B------:R-:W-:-:S03]  /*1af0*/  @P0 IMAD.MOV.U32 R12, RZ, RZ, R16 ;  /* 0x000000ffff0c0224 */ /* 0x000fc600078e0010 */
[----:B------:R-:W-:-:S05]  /*1b00*/  FFMA R11, R30, R0, R11 ;  /* 0x000000001e0b7223 */ /* 0x000fca000000000b */
[----:B------:R-:W-:-:S05]  /*1b10*/  F2FP.BF16.F32.PACK_AB R11, RZ, R11 ;  /* 0x0000000bff0b723e */ /* 0x000fca00000010ff */
[----:B------:R0:W-:Y:S01]  /*1b20*/  @P0 STG.E.U16 desc[UR12][R12.64+0x10], R11 ;  /* 0x0000100b0c000986 */ /* 0x0001e2000c10150c */
[----:B------:R-:W-:Y:S05]  /*1b30*/  @!P1 BRA `(.L_x_34) ;  /* 0x0000000000049947 */ /* 0x000fea0003800000 */
[----:B------:R0:W5:Y:S02]  /*1b40*/  LDG.E.LTC128B.U16 R14, desc[UR12][R8.64+0x12] ;  /* 0x0000120c080e7981 */ /* 0x000164000c1e1520 */
.L_x_34:
[----:B------:R-:W-:Y:S05]  /*1b50*/  BSYNC B0 ;  /* 0x0000000000007941 */ /* 0x000fea0003800000 */
.L_x_33:
[----:B0----5:R-:W-:Y:S01]  /*1b60*/  IMAD.U32 R12, R14, 0x10000, RZ ;  /* 0x000100000e0c7824 */ /* 0x021fe200078e00ff */
[----:B------:R-:W-:Y:S01]  /*1b70*/  ISETP.GT.AND P0, PT, R2, 0x10, PT ;  /* 0x000000100200780c */ /* 0x000fe20003f04270 */
[----:B------:R-:W-:Y:S01]  /*1b80*/  @P1 IMAD.MOV.U32 R13, RZ, RZ, R17 ;  /* 0x000000ffff0d1224 */ /* 0x000fe200078e0011 */
        /* <DEDUP_REMOVED lines=10> */
.L_x_36:
[----:B------:R-:W-:Y:S05]  /*1c30*/  BSYNC B0 ;  /* 0x0000000000007941 */ /* 0x000fea0003800000 */
.L_x_35:
        /* <DEDUP_REMOVED lines=10> */
.L_x_38:
[----:B------:R-:W-:Y:S05]  /*1ce0*/  BSYNC B0 ;  /* 0x0000000000007941 */ /* 0x000fea0003800000 */
.L_x_37:
        /* <DEDUP_REMOVED lines=9> */
.L_x_40:
[----:B------:R-:W-:Y:S05]  /*1d80*/  BSYNC B0 ;  /* 0x0000000000007941 */ /* 0x000fea0003800000 */
.L_x_39:
        /* <DEDUP_REMOVED lines=11> */
.L_x_42:
[----:B------:R-:W-:Y:S05]  /*1e40*/  BSYNC B0 ;  /* 0x0000000000007941 */ /* 0x000fea0003800000 */
.L_x_41:
        /* <DEDUP_REMOVED lines=13> */
.L_x_44:
[----:B------:R-:W-:Y:S05]  /*1f20*/  BSYNC B0 ;  /* 0x0000000000007941 */ /* 0x000fea0003800000 */
.L_x_43:
        /* <DEDUP_REMOVED lines=10> */
.L_x_46:
[----:B------:R-:W-:Y:S05]  /*1fd0*/  BSYNC B0 ;  /* 0x0000000000007941 */ /* 0x000fea0003800000 */
.L_x_45:
        /* <DEDUP_REMOVED lines=9> */
.L_x_48:
[----:B------:R-:W-:Y:S05]  /*2070*/  BSYNC B0 ;  /* 0x0000000000007941 */ /* 0x000fea0003800000 */
.L_x_47:
        /* <DEDUP_REMOVED lines=11> */
.L_x_50:
[----:B------:R-:W-:Y:S05]  /*2130*/  BSYNC B0 ;  /* 0x0000000000007941 */ /* 0x000fea0003800000 */
.L_x_49:
        /* <DEDUP_REMOVED lines=13> */
.L_x_52:
[----:B------:R-:W-:Y:S05]  /*2210*/  BSYNC B0 ;  /* 0x0000000000007941 */ /* 0x000fea0003800000 */
.L_x_51:
        /* <DEDUP_REMOVED lines=10> */
.L_x_54:
[----:B------:R-:W-:Y:S05]  /*22c0*/  BSYNC B0 ;  /* 0x0000000000007941 */ /* 0x000fea0003800000 */
.L_x_53:
        /* <DEDUP_REMOVED lines=9> */
.L_x_56:
[----:B------:R-:W-:Y:S05]  /*2360*/  BSYNC B0 ;  /* 0x0000000000007941 */ /* 0x000fea0003800000 */
.L_x_55:
        /* <DEDUP_REMOVED lines=11> */
.L_x_58:
[----:B------:R-:W-:Y:S05]  /*2420*/  BSYNC B0 ;  /* 0x0000000000007941 */ /* 0x000fea0003800000 */
.L_x_57:
        /* <DEDUP_REMOVED lines=13> */
.L_x_60:
[----:B------:R-:W-:Y:S05]  /*2500*/  BSYNC B0 ;  /* 0x0000000000007941 */ /* 0x000fea0003800000 */
.L_x_59:
        /* <DEDUP_REMOVED lines=10> */
.L_x_62:
[----:B------:R-:W-:Y:S05]  /*25b0*/  BSYNC B0 ;  /* 0x0000000000007941 */ /* 0x000fea0003800000 */
.L_x_61:
        /* <DEDUP_REMOVED lines=9> */
.L_x_64:
[----:B------:R-:W-:Y:S05]  /*2650*/  BSYNC B0 ;  /* 0x0000000000007941 */ /* 0x000fea0003800000 */
.L_x_63:
        /* <DEDUP_REMOVED lines=11> */
.L_x_66:
[----:B------:R-:W-:Y:S05]  /*2710*/  BSYNC B0 ;  /* 0x0000000000007941 */ /* 0x000fea0003800000 */
.L_x_65:
        /* <DEDUP_REMOVED lines=13> */
.L_x_68:
[----:B------:R-:W-:Y:S05]  /*27f0*/  BSYNC B0 ;  /* 0x0000000000007941 */ /* 0x000fea0003800000 */
.L_x_67:
        /* <DEDUP_REMOVED lines=10> */
.L_x_70:
[----:B------:R-:W-:Y:S05]  /*28a0*/  BSYNC B0 ;  /* 0x0000000000007941 */ /* 0x000fea0003800000 */
.L_x_69:
        /* <DEDUP_REMOVED lines=9> */
.L_x_72:
[----:B------:R-:W-:Y:S05]  /*2940*/  BSYNC B0 ;  /* 0x0000000000007941 */ /* 0x000fea0003800000 */
.L_x_71:
        /* <DEDUP_REMOVED lines=11> */
.L_x_74:
[----:B------:R-:W-:Y:S05]  /*2a00*/  BSYNC B0 ;  /* 0x0000000000007941 */ /* 0x000fea0003800000 */
.L_x_73:
        /* <DEDUP_REMOVED lines=13> */
.L_x_76:
[----:B------:R-:W-:Y:S05]  /*2ae0*/  BSYNC B0 ;  /* 0x0000000000007941 */ /* 0x000fea0003800000 */
.L_x_75:
        /* <DEDUP_REMOVED lines=10> */
.L_x_78:
[----:B------:R-:W-:Y:S05]  /*2b90*/  BSYNC B0 ;  /* 0x0000000000007941 */ /* 0x000fea0003800000 */
.L_x_77:
        /* <DEDUP_REMOVED lines=9> */
.L_x_80:
[----:B------:R-:W-:Y:S05]  /*2c30*/  BSYNC B0 ;  /* 0x0000000000007941 */ /* 0x000fea0003800000 */
.L_x_79:
        /* <DEDUP_REMOVED lines=11> */
.L_x_82:
[----:B------:R-:W-:Y:S05]  /*2cf0*/  BSYNC B0 ;  /* 0x0000000000007941 */ /* 0x000fea0003800000 */
.L_x_81:
        /* <DEDUP_REMOVED lines=13> */
.L_x_84:
[----:B------:R-:W-:Y:S05]  /*2dd0*/  BSYNC B0 ;  /* 0x0000000000007941 */ /* 0x000fea0003800000 */
.L_x_83:
        /* <DEDUP_REMOVED lines=10> */
.L_x_86:
[----:B------:R-:W-:Y:S05]  /*2e80*/  BSYNC B0 ;  /* 0x0000000000007941 */ /* 0x000fea0003800000 */
.L_x_85:
        /* <DEDUP_REMOVED lines=9> */
.L_x_88:
[----:B------:R-:W-:Y:S05]  /*2f20*/  BSYNC B0 ;  /* 0x0000000000007941 */ /* 0x000fea0003800000 */
.L_x_87:
        /* <DEDUP_REMOVED lines=11> */
.L_x_90:
[----:B------:R-:W-:Y:S05]  /*2fe0*/  BSYNC B0 ;  /* 0x0000000000007941 */ /* 0x000fea0003800000 */
.L_x_89:
        /* <DEDUP_REMOVED lines=13> */
.L_x_92:
[----:B------:R-:W-:Y:S05]  /*30c0*/  BSYNC B0 ;  /* 0x0000000000007941 */ /* 0x000fea0003800000 */
.L_x_91:
        /* <DEDUP_REMOVED lines=10> */
.L_x_94:
[----:B------:R-:W-:Y:S05]  /*3170*/  BSYNC B0 ;  /* 0x0000000000007941 */ /* 0x000fea0003800000 */
.L_x_93:
        /* <DEDUP_REMOVED lines=9> */
.L_x_96:
[----:B------:R-:W-:Y:S05]  /*3210*/  BSYNC B0 ;  /* 0x0000000000007941 */ /* 0x000fea0003800000 */
.L_x_95:
        /* <DEDUP_REMOVED lines=11> */
.L_x_98:
[----:B------:R-:W-:Y:S05]  /*32d0*/  BSYNC B0 ;  /* 0x0000000000007941 */ /* 0x000fea0003800000 */
.L_x_97:
        /* <DEDUP_REMOVED lines=13> */
.L_x_100:
[----:B------:R-:W-:Y:S05]  /*33b0*/  BSYNC B0 ;  /* 0x0000000000007941 */ /* 0x000fea0003800000 */
.L_x_99:
        /* <DEDUP_REMOVED lines=10> */
.L_x_102:
[----:B------:R-:W-:Y:S05]  /*3460*/  BSYNC B0 ;  /* 0x0000000000007941 */ /* 0x000fea0003800000 */
.L_x_101:
        /* <DEDUP_REMOVED lines=9> */
.L_x_104:
[----:B------:R-:W-:Y:S05]  /*3500*/  BSYNC B0 ;  /* 0x0000000000007941 */ /* 0x000fea0003800000 */
.L_x_103:
        /* <DEDUP_REMOVED lines=11> */
.L_x_106:
[----:B------:R-:W-:Y:S05]  /*35c0*/  BSYNC B0 ;  /* 0x0000000000007941 */ /* 0x000fea0003800000 */
.L_x_105:
        /* <DEDUP_REMOVED lines=13> */
.L_x_108:
[----:B------:R-:W-:Y:S05]  /*36a0*/  BSYNC B0 ;  /* 0x0000000000007941 */ /* 0x000fea0003800000 */
.L_x_107:
        /* <DEDUP_REMOVED lines=10> */
.L_x_110:
[----:B------:R-:W-:Y:S05]  /*3750*/  BSYNC B0 ;  /* 0x0000000000007941 */ /* 0x000fea0003800000 */
.L_x_109:
        /* <DEDUP_REMOVED lines=9> */
.L_x_112:
[----:B------:R-:W-:Y:S05]  /*37f0*/  BSYNC B0 ;  /* 0x0000000000007941 */ /* 0x000fea0003800000 */
.L_x_111:
        /* <DEDUP_REMOVED lines=11> */
.L_x_114:
[----:B------:R-:W-:Y:S05]  /*38b0*/  BSYNC B0 ;  /* 0x0000000000007941 */ /* 0x000fea0003800000 */
.L_x_113:
        /* <DEDUP_REMOVED lines=13> */
.L_x_116:
[----:B------:R-:W-:Y:S05]  /*3990*/  BSYNC B0 ;  /* 0x0000000000007941 */ /* 0x000fea0003800000 */
.L_x_115:
        /* <DEDUP_REMOVED lines=10> */
.L_x_118:
[----:B------:R-:W-:Y:S05]  /*3a40*/  BSYNC B0 ;  /* 0x0000000000007941 */ /* 0x000fea0003800000 */
.L_x_117:
        /* <DEDUP_REMOVED lines=9> */
.L_x_120:
[----:B------:R-:W-:Y:S05]  /*3ae0*/  BSYNC B0 ;  /* 0x0000000000007941 */ /* 0x000fea0003800000 */
.L_x_119:
        /* <DEDUP_REMOVED lines=11> */
.L_x_122:
[----:B------:R-:W-:Y:S05]  /*3ba0*/  BSYNC B0 ;  /* 0x0000000000007941 */ /* 0x000fea0003800000 */
.L_x_121:
        /* <DEDUP_REMOVED lines=13> */
.L_x_124:
[----:B------:R-:W-:Y:S05]  /*3c80*/  BSYNC B0 ;  /* 0x0000000000007941 */ /* 0x000fea0003800000 */
.L_x_123:
        /* <DEDUP_REMOVED lines=10> */
.L_x_126:
[----:B------:R-:W-:Y:S05]  /*3d30*/  BSYNC B0 ;  /* 0x0000000000007941 */ /* 0x000fea0003800000 */
.L_x_125:
        /* <DEDUP_REMOVED lines=9> */
.L_x_128:
[----:B------:R-:W-:Y:S05]  /*3dd0*/  BSYNC B0 ;  /* 0x0000000000007941 */ /* 0x000fea0003800000 */
.L_x_127:
        /* <DEDUP_REMOVED lines=11> */
.L_x_130:
[----:B------:R-:W-:Y:S05]  /*3e90*/  BSYNC B0 ;  /* 0x0000000000007941 */ /* 0x000fea0003800000 */
.L_x_129:
        /* <DEDUP_REMOVED lines=13> */
.L_x_132:
[----:B------:R-:W-:Y:S05]  /*3f70*/  BSYNC B0 ;  /* 0x0000000000007941 */ /* 0x000fea0003800000 */
.L_x_131:
        /* <DEDUP_REMOVED lines=10> */
.L_x_134:
[----:B------:R-:W-:Y:S05]  /*4020*/  BSYNC B0 ;  /* 0x0000000000007941 */ /* 0x000fea0003800000 */
.L_x_133:
        /* <DEDUP_REMOVED lines=9> */
.L_x_136:
[----:B------:R-:W-:Y:S05]  /*40c0*/  BSYNC B0 ;  /* 0x0000000000007941 */ /* 0x000fea0003800000 */
.L_x_135:
        /* <DEDUP_REMOVED lines=11> */
.L_x_138:
[----:B------:R-:W-:Y:S05]  /*4180*/  BSYNC B0 ;  /* 0x0000000000007941 */ /* 0x000fea0003800000 */
.L_x_137:
        /* <DEDUP_REMOVED lines=13> */
.L_x_140:
[----:B------:R-:W-:Y:S05]  /*4260*/  BSYNC B0 ;  /* 0x0000000000007941 */ /* 0x000fea0003800000 */
.L_x_139:
        /* <DEDUP_REMOVED lines=10> */
.L_x_142:
[----:B------:R-:W-:Y:S05]  /*4310*/  BSYNC B0 ;  /* 0x0000000000007941 */ /* 0x000fea0003800000 */
.L_x_141:
        /* <DEDUP_REMOVED lines=9> */
.L_x_144:
[----:B------:R-:W-:Y:S05]  /*43b0*/  BSYNC B0 ;  /* 0x0000000000007941 */ /* 0x000fea0003800000 */
.L_x_143:
[----:B0----5:R-:W-:Y:S01]  /*43c0*/  IMAD.U32 R2, R14, 0x10000, RZ ;  /* 0x000100000e027824 */ /* 0x021fe200078e00ff */
[----:B------:R-:W-:Y:S01]  /*43d0*/  ISETP.GT.AND P1, PT, R10, 0x8, P1 ;  /* 0x000000080a00780c */ /* 0x000fe20000f24270 */
[----:B-1-34-:R-:W-:Y:S01]  /*43e0*/  @P0 IMAD.MOV.U32 R4, RZ, RZ, R16 ;  /* 0x000000ffff040224 */ /* 0x01afe200078e0010 */
[----:B------:R-:W-:Y:S01]  /*43f0*/  BSSY B0, `(.L_x_145) ;  /* 0x0000009000007945 */ /* 0x000fe20003800000 */
[----:B------:R-:W-:-:S04]  /*4400*/  FMUL R5, R2, R3 ;  /* 0x0000000302057220 */ /* 0x000fc80000400000 */
[----:B------:R-:W-:-:S05]  /*4410*/  FFMA R5, R86, R0, R5 ;  /* 0x0000000056057223 */ /* 0x000fca0000000005 */
[----:B------:R-:W-:-:S04]  /*4420*/  F2FP.BF16.F32.PACK_AB R5, RZ, R5 ;  /* 0x00000005ff05723e */ /* 0x000fc800000010ff */
[----:B------:R-:W-:Y:S01]  /*4430*/  PRMT R2, R5, 0x7610, R2 ;  /* 0x0000761005027816 */ /* 0x000fe20000000002 */
[----:B------:R-:W-:-:S05]  /*4440*/  @P0 IMAD.MOV.U32 R5, RZ, RZ, R17 ;  /* 0x000000ffff050224 */ /* 0x000fca00078e0011 */
[----:B------:R0:W-:Y:S01]  /*4450*/  @P0 STG.E.U16 desc[UR12][R4.64+0xf0], R2 ;  /* 0x0000f00204000986 */ /* 0x0001e2000c10150c */
[----:B------:R-:W-:Y:S05]  /*4460*/  @!P1 BRA `(.L_x_146) ;  /* 0x0000000000049947 */ /* 0x000fea0003800000 */
[----:B------:R1:W5:Y:S02]  /*4470*/  LDG.E.LTC128B.U16 R14, desc[UR12][R8.64+0xf2] ;  /* 0x0000f20c080e7981 */ /* 0x000364000c1e1520 */
.L_x_146:
[----:B------:R-:W-:Y:S05]  /*4480*/  BSYNC B0 ;  /* 0x0000000000007941 */ /* 0x000fea0003800000 */
.L_x_145:
[----:B-----5:R-:W-:-:S04]  /*4490*/  IMAD.U32 R14, R14, 0x10000, RZ ;  /* 0x000100000e0e7824 */ /* 0x020fc800078e00ff */
[----:B------:R-:W-:-:S04]  /*44a0*/  FMUL R14, R14, R3 ;  /* 0x000000030e0e7220 */ /* 0x000fc80000400000 */
[----:B------:R-:W-:Y:S01]  /*44b0*/  FFMA R14, R87, R0, R14 ;  /* 0x00000000570e7223 */ /* 0x000fe2000000000e */
[----:B------:R-:W-:Y:S06]  /*44c0*/  @!P1 EXIT ;  /* 0x000000000000994d */ /* 0x000fec0003800000 */
[----:B------:R-:W-:-:S05]  /*44d0*/  F2FP.BF16.F32.PACK_AB R14, RZ, R14 ;  /* 0x0000000eff0e723e */ /* 0x000fca00000010ff */
[----:B------:R-:W-:Y:S01]  /*44e0*/  STG.E.U16 desc[UR12][R16.64+0xf2], R14 ;  /* 0x0000f20e10007986 */ /* 0x000fe2000c10150c */
[----:B------:R-:W-:Y:S05]  /*44f0*/  EXIT ;  /* 0x000000000000794d */ /* 0x000fea0003800000 */
.L_x_22:
[----:B------:R-:W-:Y:S01]  /*4500*/  ISETP.GT.AND P3, PT, R2, 0x1, PT ;  /* 0x000000010200780c */ /* 0x000fe20003f64270 */
[----:B------:R-:W-:Y:S01]  /*4510*/  ULDC.64 UR4, c[0x0][0x5c8] ;  /* 0x0001720000047ab9 */ /* 0x000fe20000000a00 */
[-C--:B------:R-:W-:Y:S01]  /*4520*/  FMUL R24, R24, R0.reuse ;  /* 0x0000000018187220 */ /* 0x080fe20000400000 */
[-C--:B------:R-:W-:Y:S01]  /*4530*/  FMUL R25, R25, R0.reuse ;  /* 0x0000000019197220 */ /* 0x080fe20000400000 */
[----:B------:R-:W-:Y:S01]  /*4540*/  ISETP.GT.AND P4, PT, R10, RZ, P3 ;  /* 0x000000ff0a00720c */ /* 0x000fe20001f84270 */
[-C--:B------:R-:W-:Y:S01]  /*4550*/  FMUL R26, R26, R0.reuse ;  /* 0x000000001a1a7220 */ /* 0x080fe20000400000 */
[----:B------:R-:W-:Y:S01]  /*4560*/  LEA R4, P1, R12, UR4, 0x1 ;  /* 0x000000040c047c11 */ /* 0x000fe2000f8208ff */
[----:B------:R-:W-:Y:S01]  /*4570*/  FMUL R27, R27, R0 ;  /* 0x000000001b1b7220 */ /* 0x000fe20000400000 */
[----:B------:R-:W-:Y:S01]  /*4580*/  F2FP.BF16.F32.PACK_AB R24, RZ, R24 ;  /* 0x00000018ff18723e */ /* 0x000fe200000010ff */
[-C--:B------:R-:W-:Y:S01]  /*4590*/  FMUL R28, R28, R0.reuse ;  /* 0x000000001c1c7220 */ /* 0x080fe20000400000 */
[----:B------:R-:W-:Y:S01]  /*45a0*/  LEA.HI.X R5, R12, UR5, R7, 0x1, P1 ;  /* 0x000000050c057c11 */ /* 0x000fe200088f0c07 */
[-C--:B------:R-:W-:Y:S01]  /*45b0*/  FMUL R29, R29, R0.reuse ;  /* 0x000000001d1d7220 */ /* 0x080fe20000400000 */
[----:B------:R-:W-:Y:S01]  /*45c0*/  F2FP.BF16.F32.PACK_AB R25, RZ, R25 ;  /* 0x00000019ff19723e */ /* 0x000fe200000010ff */
[-C--:B------:R-:W-:Y:S01]  /*45d0*/  FMUL R30, R30, R0.reuse ;  /* 0x000000001e1e7220 */ /* 0x080fe20000400000 */
[----:B------:R-:W-:Y:S01]  /*45e0*/  ISETP.GT.AND P3, PT, R10, 0x8, P3 ;  /* 0x000000080a00780c */ /* 0x000fe20001f64270 */
[----:B------:R-:W-:Y:S01]  /*45f0*/  @P2 STG.E.U16 desc[UR12][R4.64], R24 ;  /* 0x0000001804002986 */ /* 0x000fe2000c10150c */
[----:B------:R-:W-:Y:S01]  /*4600*/  SHF.L.U64.HI R11, R16, 0x1, R11 ;  /* 0x00000001100b7819 */ /* 0x000fe2000001020b */
[----:B------:R-:W-:Y:S01]  /*4610*/  FMUL R31, R31, R0 ;  /* 0x000000001f1f7220 */ /* 0x000fe20000400000 */
[----:B------:R-:W-:Y:S01]  /*4620*/  ISETP.GT.AND P2, PT, R10, 0x8, P0 ;  /* 0x000000080a00780c */ /* 0x000fe20000744270 */
[----:B------:R-:W-:Y:S01]  /*4630*/  @P4 STG.E.U16 desc[UR12][R4.64+0x2], R25 ;  /* 0x0000021904004986 */ /* 0x000fe2000c10150c */
[----:B------:R-:W-:Y:S01]  /*4640*/  LEA R16, P4, R16, R4, 0x1 ;  /* 0x0000000410107211 */ /* 0x000fe200078808ff */
[-C--:B------:R-:W-:Y:S01]  /*4650*/  FMUL R32, R32, R0.reuse ;  /* 0x0000000020207220 */ /* 0x080fe20000400000 */
[C---:B------:R-:W-:Y:S01]  /*4660*/  ISETP.GT.AND P1, PT, R2.reuse, 0x8, PT ;  /* 0x000000080200780c */ /* 0x040fe20003f24270 */
[-C--:B------:R-:W-:Y:S01]  /*4670*/  FMUL R33, R33, R0.reuse ;  /* 0x0000000021217220 */ /* 0x080fe20000400000 */
[----:B------:R-:W-:Y:S01]  /*4680*/  ISETP.GT.AND P0, PT, R2, 0x9, PT ;  /* 0x000000090200780c */ /* 0x000fe20003f04270 */
[----:B------:R-:W-:Y:S01]  /*4690*/  IMAD.X R17, R11, 0x1, R5, P4 ;  /* 0x000000010b117824 */ /* 0x000fe200020e0605 */
[C---:B------:R-:W-:Y:S01]  /*46a0*/  ISETP.GT.AND P5, PT, R10.reuse, RZ, P1 ;  /* 0x000000ff0a00720c */ /* 0x040fe20000fa4270 */
[--C-:B------:R-:W-:Y:S01]  /*46b0*/  @P3 IMAD.MOV.U32 R6, RZ, RZ, R16.reuse ;  /* 0x000000ffff063224 */ /* 0x100fe200078e0010 */
[C---:B------:R-:W-:Y:S01]  /*46c0*/  ISETP.GT.AND P4, PT, R10.reuse, RZ, P0 ;  /* 0x000000ff0a00720c */ /* 0x040fe20000784270 */
[--C-:B------:R-:W-:Y:S01]  /*46d0*/  @P3 IMAD.MOV.U32 R7, RZ, RZ, R17.reuse ;  /* 0x000000ffff073224 */ /* 0x100fe200078e0011 */
[----:B------:R-:W-:Y:S01]  /*46e0*/  ISETP.GT.AND P1, PT, R10, 0x8, P1 ;  /* 0x000000080a00780c */ /* 0x000fe20000f24270 */
[----:B------:R-:W-:Y:S01]  /*46f0*/  FMUL R34, R34, R0 ;  /* 0x0000000022227220 */ /* 0x000fe20000400000 */
[----:B------:R-:W-:Y:S01]  /*4700*/  F2FP.BF16.F32.PACK_AB R26, RZ, R26 ;  /* 0x0000001aff1a723e */ /* 0x000fe200000010ff */
[-C--:B------:R-:W-:Y:S01]  /*4710*/  FMUL R35, R35, R0.reuse ;  /* 0x0000000023237220 */ /* 0x080fe20000400000 */
[----:B------:R-:W-:Y:S01]  /*4720*/  F2FP.BF16.F32.PACK_AB R27, RZ, R27 ;  /* 0x0000001bff1b723e */ /* 0x000fe200000010ff */
[----:B------:R-:W-:Y:S01]  /*4730*/  FMUL R36, R36, R0 ;  /* 0x0000000024247220 */ /* 0x000fe20000400000 */
[----:B------:R-:W-:Y:S01]  /*4740*/  F2FP.BF16.F32.PACK_AB R28, RZ, R28 ;  /* 0x0000001cff1c723e */ /* 0x000fe200000010ff */
[----:B------:R-:W-:Y:S01]  /*4750*/  @P2 STG.E.U16 desc[UR12][R16.64], R26 ;  /* 0x0000001a10002986 */ /* 0x000fe2000c10150c */
[----:B------:R-:W-:Y:S01]  /*4760*/  F2FP.BF16.F32.PACK_AB R29, RZ, R29 ;  /* 0x0000001dff1d723e */ /* 0x000fe200000010ff */
[-C--:B------:R-:W-:Y:S01]  /*4770*/  FMUL R37, R37, R0.reuse ;  /* 0x0000000025257220 */ /* 0x080fe20000400000 */
[----:B------:R-:W-:Y:S01]  /*4780*/  ISETP.GT.AND P2, PT, R10, 0x8, P0 ;  /* 0x000000080a00780c */ /* 0x000fe20000744270 */
[----:B------:R0:W-:Y:S01]  /*4790*/  @P3 STG.E.U16 desc[UR12][R6.64+0x2], R27 ;  /* 0x0000021b06003986 */ /* 0x0001e2000c10150c */
[----:B------:R-:W-:Y:S01]  /*47a0*/  ISETP.GT.AND P3, PT, R2, 0x10, PT ;  /* 0x000000100200780c */ /* 0x000fe20003f64270 */
[----:B------:R-:W-:Y:S01]  /*47b0*/  FMUL R38, R38, R0 ;  /* 0x0000000026267220 */ /* 0x000fe20000400000 */
[----:B------:R-:W-:Y:S01]  /*47c0*/  F2FP.BF16.F32.PACK_AB R30, RZ, R30 ;  /* 0x0000001eff1e723e */ /* 0x000fe200000010ff */
[----:B------:R-:W-:Y:S01]  /*47d0*/  @P5 STG.E.U16 desc[UR12][R4.64+0x10], R28 ;  /* 0x0000101c04005986 */ /* 0x000fe2000c10150c */
[----:B------:R-:W-:Y:S01]  /*47e0*/  ISETP.GT.AND P0, PT, R2, 0x11, PT ;  /* 0x000000110200780c */ /* 0x000fe20003f04270 */
[-C--:B------:R-:W-:Y:S01]  /*47f0*/  FMUL R39, R39, R0.reuse ;  /* 0x0000000027277220 */ /* 0x080fe20000400000 */
[----:B------:R-:W-:Y:S01]  /*4800*/  F2FP.BF16.F32.PACK_AB R31, RZ, R31 ;  /* 0x0000001fff1f723e */ /* 0x000fe200000010ff */
[----:B------:R-:W-:Y:S01]  /*4810*/  @P4 STG.E.U16 desc[UR12][R4.64+0x12], R29 ;  /* 0x0000121d04004986 */ /* 0x000fe2000c10150c */
[----:B------:R-:W-:Y:S01]  /*4820*/  ISETP.GT.AND P4, PT, R10, RZ, P3 ;  /* 0x000000ff0a00720c */ /* 0x000fe20001f84270 */
[----:B------:R-:W-:Y:S01]  /*4830*/  FMUL R40, R40, R0 ;  /* 0x0000000028287220 */ /* 0x000fe20000400000 */
[C---:B------:R-:W-:Y:S01]  /*4840*/  ISETP.GT.AND P3, PT, R10.reuse, 0x8, P3 ;  /* 0x000000080a00780c */ /* 0x040fe20001f64270 */
[--C-:B0-----:R-:W-:Y:S01]  /*4850*/  @P1 IMAD.MOV.U32 R6, RZ, RZ, R16.reuse ;  /* 0x000000ffff061224 */ /* 0x101fe200078e0010 */
[----:B------:R-:W-:Y:S01]  /*4860*/  ISETP.GT.AND P5, PT, R10, RZ, P0 ;  /* 0x000000ff0a00720c */ /* 0x000fe200007a4270 */
[--C-:B------:R-:W-:Y:S01]  /*4870*/  @P1 IMAD.MOV.U32 R7, RZ, RZ, R17.reuse ;  /* 0x000000ffff071224 */ /* 0x100fe200078e0011 */
[----:B------:R-:W-:Y:S01]  /*4880*/  F2FP.BF16.F32.PACK_AB R32, RZ, R32 ;  /* 0x00000020ff20723e */ /* 0x000fe200000010ff */
[-C--:B------:R-:W-:Y:S01]  /*4890*/  FMUL R41, R41, R0.reuse ;  /* 0x0000000029297220 */ /* 0x080fe20000400000 */
[----:B------:R-:W-:Y:S01]  /*48a0*/  F2FP.BF16.F32.PACK_AB R33, RZ, R33 ;  /* 0x00000021ff21723e */ /* 0x000fe200000010ff */
[-C--:B------:R-:W-:Y:S01]  /*48b0*/  FMUL R42, R42, R0.reuse ;  /* 0x000000002a2a7220 */ /* 0x080fe20000400000 */
[----:B------:R0:W-:Y:S01]  /*48c0*/  @P1 STG.E.U16 desc[UR12][R6.64+0x10], R30 ;  /* 0x0000101e06001986 */ /* 0x0001e2000c10150c */
[----:B------:R-:W-:Y:S01]  /*48d0*/  ISETP.GT.AND P1, PT, R10, 0x8, P0 ;  /* 0x000000080a00780c */ /* 0x000fe20000724270 */
[----:B------:R-:W-:Y:S01]  /*48e0*/  FMUL R43, R43, R0 ;  /* 0x000000002b2b7220 */ /* 0x000fe20000400000 */
[----:B------:R-:W-:Y:S01]  /*48f0*/  F2FP.BF16.F32.PACK_AB R34, RZ, R34 ;  /* 0x00000022ff22723e */ /* 0x000fe200000010ff */
[-C--:B------:R-:W-:Y:S01]  /*4900*/  FMUL R44, R44, R0.reuse ;  /* 0x000000002c2c7220 */ /* 0x080fe20000400000 */
[----:B------:R-:W-:Y:S01]  /*4910*/  F2FP.BF16.F32.PACK_AB R35, RZ, R35 ;  /* 0x00000023ff23723e */ /* 0x000fe200000010ff */
[-C--:B------:R-:W-:Y:S01]  /*4920*/  FMUL R45, R45, R0.reuse ;  /* 0x000000002d2d7220 */ /* 0x080fe20000400000 */
[----:B------:R-:W-:Y:S01]  /*4930*/  ISETP.GT.AND P0, PT, R2, 0x19, PT ;  /* 0x000000190200780c */ /* 0x000fe20003f04270 */
[----:B------:R-:W-:Y:S01]  /*4940*/  FMUL R46, R46, R0 ;  /* 0x000000002e2e7220 */ /* 0x000fe20000400000 */
[----:B------:R-:W-:Y:S01]  /*4950*/  F2FP.BF16.F32.PACK_AB R36, RZ, R36 ;  /* 0x00000024ff24723e */ /* 0x000fe200000010ff */
[----:B------:R-:W-:Y:S01]  /*4960*/  FMUL R47, R47, R0 ;  /* 0x000000002f2f7220 */ /* 0x000fe20000400000 */
[----:B------:R-:W-:Y:S01]  /*4970*/  F2FP.BF16.F32.PACK_AB R37, RZ, R37 ;  /* 0x00000025ff25723e */ /* 0x000fe200000010ff */
[--C-:B0-----:R-:W-:Y:S01]  /*4980*/  @P2 IMAD.MOV.U32 R6, RZ, RZ, R16.reuse ;  /* 0x000000ffff062224 */ /* 0x101fe200078e0010 */
[----:B------:R-:W-:Y:S01]  /*4990*/  F2FP.BF16.F32.PACK_AB R38, RZ, R38 ;  /* 0x00000026ff26723e */ /* 0x000fe200000010ff */
[--C-:B------:R-:W-:Y:S01]  /*49a0*/  @P2 IMAD.MOV.U32 R7, RZ, RZ, R17.reuse ;  /* 0x000000ffff072224 */ /* 0x100fe200078e0011 */
[----:B------:R-:W-:Y:S01]  /*49b0*/  F2FP.BF16.F32.PACK_AB R39, RZ, R39 ;  /* 0x00000027ff27723e */ /* 0x000fe200000010ff */
[----:B------:R-:W-:Y:S01]  /*49c0*/  FMUL R48, R48, R0 ;  /* 0x0000000030307220 */ /* 0x000fe20000400000 */
[----:B------:R-:W-:Y:S01]  /*49d0*/  F2FP.BF16.F32.PACK_AB R40, RZ, R40 ;  /* 0x00000028ff28723e */ /* 0x000fe200000010ff */
[-C--:B------:R-:W-:Y:S01]  /*49e0*/  FMUL R49, R49, R0.reuse ;  /* 0x0000000031317220 */ /* 0x080fe20000400000 */
[----:B------:R0:W-:Y:S01]  /*49f0*/  @P2 STG.E.U16 desc[UR12][R6.64+0x12], R31 ;  /* 0x0000121f06002986 */ /* 0x0001e2000c10150c */
[----:B------:R-:W-:Y:S01]  /*4a00*/  ISETP.GT.AND P2, PT, R2, 0x18, PT ;  /* 0x000000180200780c */ /* 0x000fe20003f44270 */
[-C--:B------:R-:W-:Y:S01]  /*4a10*/  FMUL R50, R50, R0.reuse ;  /* 0x0000000032327220 */ /* 0x080fe20000400000 */
[----:B------:R-:W-:Y:S01]  /*4a20*/  F2FP.BF16.F32.PACK_AB R41, RZ, R41 ;  /* 0x00000029ff29723e */ /* 0x000fe200000010ff */
[----:B------:R-:W-:Y:S01]  /*4a30*/  @P4 STG.E.U16 desc[UR12][R4.64+0x20], R32 ;  /* 0x0000202004004986 */ /* 0x000fe2000c10150c */
[C---:B------:R-:W-:Y:S01]  /*4a40*/  ISETP.GT.AND P4, PT, R10.reuse, RZ, P2 ;  /* 0x000000ff0a00720c */ /* 0x040fe20001784270 */
[-C--:B------:R-:W-:Y:S01]  /*4a50*/  FMUL R51, R51, R0.reuse ;  /* 0x0000000033337220 */ /* 0x080fe20000400000 */
[C---:B------:R-:W-:Y:S01]  /*4a60*/  ISETP.GT.AND P2, PT, R10.reuse, 0x8, P2 ;  /* 0x000000080a00780c */ /* 0x040fe20001744270 */
[----:B------:R-:W-:Y:S01]  /*4a70*/  @P5 STG.E.U16 desc[UR12][R4.64+0x22], R33 ;  /* 0x0000222104005986 */ /* 0x000fe2000c10150c */
[----:B------:R-:W-:Y:S01]  /*4a80*/  ISETP.GT.AND P5, PT, R10, RZ, P0 ;  /* 0x000000ff0a00720c */ /* 0x000fe200007a4270 */
[----:B------:R-:W-:Y:S01]  /*4a90*/  FMUL R52, R52, R0 ;  /* 0x0000000034347220 */ /* 0x000fe20000400000 */
[----:B------:R-:W-:Y:S01]  /*4aa0*/  F2FP.BF16.F32.PACK_AB R42, RZ, R42 ;  /* 0x0000002aff2a723e */ /* 0x000fe200000010ff */
[--C-:B0-----:R-:W-:Y:S01]  /*4ab0*/  @P3 IMAD.MOV.U32 R6, RZ, RZ, R16.reuse ;  /* 0x000000ffff063224 */ /* 0x101fe200078e0010 */
[----:B------:R-:W-:Y:S01]  /*4ac0*/  F2FP.BF16.F32.PACK_AB R43, RZ, R43 ;  /* 0x0000002bff2b723e */ /* 0x000fe200000010ff */
[--C-:B------:R-:W-:Y:S01]  /*4ad0*/  @P3 IMAD.MOV.U32 R7, RZ, RZ, R17.reuse ;  /* 0x000000ffff073224 */ /* 0x100fe200078e0011 */
[----:B------:R-:W-:Y:S01]  /*4ae0*/  F2FP.BF16.F32.PACK_AB R44, RZ, R44 ;  /* 0x0000002cff2c723e */ /* 0x000fe200000010ff */
[-C--:B------:R-:W-:Y:S01]  /*4af0*/  FMUL R53, R53, R0.reuse ;  /* 0x0000000035357220 */ /* 0x080fe20000400000 */
[----:B------:R-:W-:Y:S01]  /*4b00*/  F2FP.BF16.F32.PACK_AB R45, RZ, R45 ;  /* 0x0000002dff2d723e */ /* 0x000fe200000010ff */
[-C--:B------:R-:W-:Y:S01]  /*4b10*/  FMUL R54, R54, R0.reuse ;  /* 0x0000000036367220 */ /* 0x080fe20000400000 */
[----:B------:R0:W-:Y:S01]  /*4b20*/  @P3 STG.E.U16 desc[UR12][R6.64+0x20], R34 ;  /* 0x0000202206003986 */ /* 0x0001e2000c10150c */
[----:B------:R-:W-:Y:S01]  /*4b30*/  ISETP.GT.AND P3, PT, R2, 0x20, PT ;  /* 0x000000200200780c */ /* 0x000fe20003f64270 */
[----:B------:R-:W-:Y:S01]  /*4b40*/  FMUL R55, R55, R0 ;  /* 0x0000000037377220 */ /* 0x000fe20000400000 */
[----:B------:R-:W-:Y:S01]  /*4b50*/  F2FP.BF16.F32.PACK_AB R46, RZ, R46 ;  /* 0x0000002eff2e723e */ /* 0x000fe200000010ff */
[-C--:B------:R-:W-:Y:S01]  /*4b60*/  FMUL R56, R56, R0.reuse ;  /* 0x0000000038387220 */ /* 0x080fe20000400000 */
[----:B------:R-:W-:Y:S01]  /*4b70*/  F2FP.BF16.F32.PACK_AB R47, RZ, R47 ;  /* 0x0000002fff2f723e */ /* 0x000fe200000010ff */
[----:B------:R-:W-:Y:S01]  /*4b80*/  FMUL R57, R57, R0 ;  /* 0x0000000039397220 */ /* 0x000fe20000400000 */
[----:B------:R-:W-:Y:S01]  /*4b90*/  F2FP.BF16.F32.PACK_AB R48, RZ, R48 ;  /* 0x00000030ff30723e */ /* 0x000fe200000010ff */
[-C--:B------:R-:W-:Y:S01]  /*4ba0*/  FMUL R58, R58, R0.reuse ;  /* 0x000000003a3a7220 */ /* 0x080fe20000400000 */
[----:B------:R-:W-:Y:S01]  /*4bb0*/  F2FP.BF16.F32.PACK_AB R49, RZ, R49 ;  /* 0x00000031ff31723e */ /* 0x000fe200000010ff */
        /* <DEDUP_REMOVED lines=10> */
[----:B------:R-:W-:Y:S01]  /*4c60*/  ISETP.GT.AND P1, PT, R10, 0x8, P0 ;  /* 0x000000080a00780c */ /* 0x000fe20000724270 */
[-C--:B------:R-:W-:Y:S01]  /*4c70*/  FMUL R62, R62, R0.reuse ;  /* 0x000000003e3e7220 */ /* 0x080fe20000400000 */
[----:B------:R-:W-:Y:S01]  /*4c80*/  ISETP.GT.AND P0, PT, R2, 0x21, PT ;  /* 0x000000210200780c */ /* 0x000fe20003f04270 */
        /* <DEDUP_REMOVED lines=65> */
[----:B0-----:R-:W-:Y:S01]  /*50a0*/  @P1 IMAD.MOV.U32 R6, RZ, RZ, R16 ;  /* 0x000000ffff061224 */ /* 0x001fe200078e0010 */
[----:B------:R-:W-:Y:S01]  /*50b0*/  F2FP.BF16.F32.PACK_AB R75, RZ, R75 ;  /* 0x0000004bff4b723e */ /* 0x000fe200000010ff */
[----:B------:R-:W-:Y:S01]  /*50c0*/  @P1 IMAD.MOV.U32 R7, RZ, RZ, R17 ;  /* 0x000000ffff071224 */ /* 0x000fe200078e0011 */
        /* <DEDUP_REMOVED lines=10> */
[----:B------:R-:W-:Y:S01]  /*5170*/  FMUL R0, R87, R0 ;  /* 0x0000000057007220 */ /* 0x000fe20000400000 */
[C---:B------:R-:W-:Y:S01]  /*5180*/  ISETP.GT.AND P3, PT, R10.reuse, 0x8, P3 ;  /* 0x000000080a00780c */ /* 0x040fe20001f64270 */
[----:B------:R-:W-:Y:S01]  /*5190*/  @P5 STG.E.U16 desc[UR12][R4.64+0x52], R45 ;  /* 0x0000522d04005986 */ /* 0x000fe2000c10150c */
[----:B------:R-:W-:-:S02]  /*51a0*/  ISETP.GT.AND P5, PT, R10, RZ, P0 ;  /* 0x000000ff0a00720c */ /* 0x000fc400007a4270 */
[----:B------:R-:W-:Y:S01]  /*51b0*/  F2FP.BF16.F32.PACK_AB R78, RZ, R78 ;  /* 0x0000004eff4e723e */ /* 0x000fe200000010ff */
[----:B0-----:R-:W-:Y:S01]  /*51c0*/  @P2 IMAD.MOV.U32 R6, RZ, RZ, R16 ;  /* 0x000000ffff062224 */ /* 0x001fe200078e0010 */
[----:B------:R-:W-:Y:S01]  /*51d0*/  F2FP.BF16.F32.PACK_AB R79, RZ, R79 ;  /* 0x0000004fff4f723e */ /* 0x000fe200000010ff */
[----:B------:R-:W-:Y:S01]  /*51e0*/  @P2 IMAD.MOV.U32 R7, RZ, RZ, R17 ;  /* 0x000000ffff072224 */ /* 0x000fe200078e0011 */
[----:B------:R-:W-:Y:S02]  /*51f0*/  F2FP.BF16.F32.PACK_AB R80, RZ, R80 ;  /* 0x00000050ff50723e */ /* 0x000fe400000010ff */
[----:B------:R-:W-:Y:S02]  /*5200*/  F2FP.BF16.F32.PACK_AB R81, RZ, R81 ;  /* 0x00000051ff51723e */ /* 0x000fe400000010ff */
[----:B------:R0:W-:Y:S01]  /*5210*/  @P2 STG.E.U16 desc[UR12][R6.64+0x50], R46 ;  /* 0x0000502e06002986 */ /* 0x0001e2000c10150c */
[----:B------:R-:W-:Y:S02]  /*5220*/  ISETP.GT.AND P2, PT, R2, 0x38, PT ;  /* 0x000000380200780c */ /* 0x000fe40003f44270 */
[----:B------:R-:W-:-:S02]  /*5230*/  F2FP.BF16.F32.PACK_AB R82, RZ, R82 ;  /* 0x00000052ff52723e */ /* 0x000fc400000010ff */
[----:B------:R-:W-:Y:S02]  /*5240*/  F2FP.BF16.F32.PACK_AB R83, RZ, R83 ;  /* 0x00000053ff53723e */ /* 0x000fe400000010ff */
[----:B------:R-:W-:Y:S02]  /*5250*/  F2FP.BF16.F32.PACK_AB R84, RZ, R84 ;  /* 0x00000054ff54723e */ /* 0x000fe400000010ff */
[----:B------:R-:W-:Y:S02]  /*5260*/  F2FP.BF16.F32.PACK_AB R85, RZ, R85 ;  /* 0x00000055ff55723e */ /* 0x000fe400000010ff */
[----:B------:R-:W-:Y:S01]  /*5270*/  F2FP.BF16.F32.PACK_AB R86, RZ, R86 ;  /* 0x00000056ff56723e */ /* 0x000fe200000010ff */
[----:B0-----:R-:W-:Y:S02]  /*5280*/  @P1 IMAD.MOV.U32 R6, RZ, RZ, R16 ;  /* 0x000000ffff061224 */ /* 0x001fe400078e0010 */
[----:B------:R-:W-:-:S05]  /*5290*/  @P1 IMAD.MOV.U32 R7, RZ, RZ, R17 ;  /* 0x000000ffff071224 */ /* 0x000fca00078e0011 */
[----:B------:R0:W-:Y:S01]  /*52a0*/  @P1 STG.E.U16 desc[UR12][R6.64+0x52], R47 ;  /* 0x0000522f06001986 */ /* 0x0001e2000c10150c */
[----:B------:R-:W-:Y:S02]  /*52b0*/  ISETP.GT.AND P1, PT, R10, 0x8, P0 ;  /* 0x000000080a00780c */ /* 0x000fe40000724270 */
[----:B------:R-:W-:Y:S01]  /*52c0*/  ISETP.GT.AND P0, PT, R2, 0x39, PT ;  /* 0x000000390200780c */ /* 0x000fe20003f04270 */
[----:B------:R-:W-:Y:S01]  /*52d0*/  @P4 STG.E.U16 desc[UR12][R4.64+0x60], R48 ;  /* 0x0000603004004986 */ /* 0x000fe2000c10150c */
[C---:B------:R-:W-:Y:S02]  /*52e0*/  ISETP.GT.AND P4, PT, R10.reuse, RZ, P2 ;  /* 0x000000ff0a00720c */ /* 0x040fe40001784270 */
[C---:B------:R-:W-:Y:S01]  /*52f0*/  ISETP.GT.AND P2, PT, R10.reuse, 0x8, P2 ;  /* 0x000000080a00780c */ /* 0x040fe20001744270 */
[----:B------:R-:W-:Y:S01]  /*5300*/  @P5 STG.E.U16 desc[UR12][R4.64+0x62], R49 ;  /* 0x0000623104005986 */ /* 0x000fe2000c10150c */
[----:B------:R-:W-:Y:S01]  /*5310*/  ISETP.GT.AND P5, PT, R10, RZ, P0 ;  /* 0x000000ff0a00720c */ /* 0x000fe200007a4270 */
[----:B0-----:R-:W-:-:S02]  /*5320*/  @P3 IMAD.MOV.U32 R6, RZ, RZ, R16 ;  /* 0x000000ffff063224 */ /* 0x001fc400078e0010 */
[----:B------:R-:W-:-:S05]  /*5330*/  @P3 IMAD.MOV.U32 R7, RZ, RZ, R17 ;  /* 0x000000ffff073224 */ /* 0x000fca00078e0011 */
[----:B------:R0:W-:Y:S01]  /*5340*/  @P3 STG.E.U16 desc[UR12][R6.64+0x60], R50 ;  /* 0x0000603206003986 */ /* 0x0001e2000c10150c */
[----:B------:R-:W-:Y:S01]  /*5350*/  ISETP.GT.AND P3, PT, R2, 0x40, PT ;  /* 0x000000400200780c */ /* 0x000fe20003f64270 */
        /* <DEDUP_REMOVED lines=37> */
[C---:B------:R-:W-:Y:S02]  /*55b0*/  ISETP.GT.AND P5, PT, R10.reuse, RZ, P0 ;  /* 0x000000ff0a00720c */ /* 0x040fe400007a4270 */
[----:B------:R-:W-:Y:S01]  /*55c0*/  ISETP.GT.AND P0, PT, R10, 0x8, P0 ;  /* 0x000000080a00780c */ /* 0x000fe20000704270 */
[----:B0-----:R-:W-:-:S02]  /*55d0*/  @P2 IMAD.MOV.U32 R6, RZ, RZ, R16 ;  /* 0x000000ffff062224 */ /* 0x001fc400078e0010 */
[----:B------:R-:W-:-:S05]  /*55e0*/  @P2 IMAD.MOV.U32 R7, RZ, RZ, R17 ;  /* 0x000000ffff072224 */ /* 0x000fca00078e0011 */
[----:B------:R0:W-:Y:S01]  /*55f0*/  @P2 STG.E.U16 desc[UR12][R6.64+0x90], R62 ;  /* 0x0000903e06002986 */ /* 0x0001e2000c10150c */
[----:B------:R-:W-:Y:S01]  /*5600*/  ISETP.GT.AND P2, PT, R2, 0x59, PT ;  /* 0x000000590200780c */ /* 0x000fe20003f44270 */
[----:B0-----:R-:W-:Y:S02]  /*5610*/  @P1 IMAD.MOV.U32 R6, RZ, RZ, R16 ;  /* 0x000000ffff061224 */ /* 0x001fe400078e0010 */
[----:B------:R-:W-:-:S05]  /*5620*/  @P1 IMAD.MOV.U32 R7, RZ, RZ, R17 ;  /* 0x000000ffff071224 */ /* 0x000fca00078e0011 */
[----:B------:R0:W-:Y:S01]  /*5630*/  @P1 STG.E.U16 desc[UR12][R6.64+0x92], R63 ;  /* 0x0000923f06001986 */ /* 0x0001e2000c10150c */
[----:B------:R-:W-:-:S03]  /*5640*/  ISETP.GT.AND P1, PT, R2, 0x58, PT ;  /* 0x000000580200780c */ /* 0x000fc60003f24270 */
[----:B------:R-:W-:Y:S01]  /*5650*/  @P4 STG.E.U16 desc[UR12][R4.64+0xa0], R64 ;  /* 0x0000a04004004986 */ /* 0x000fe2000c10150c */
[C---:B------:R-:W-:Y:S02]  /*5660*/  ISETP.GT.AND P4, PT, R10.reuse, RZ, P1 ;  /* 0x000000ff0a00720c */ /* 0x040fe40000f84270 */
[C---:B------:R-:W-:Y:S01]  /*5670*/  ISETP.GT.AND P1, PT, R10.reuse, 0x8, P1 ;  /* 0x000000080a00780c */ /* 0x040fe20000f24270 */
[----:B------:R-:W-:Y:S01]  /*5680*/  @P5 STG.E.U16 desc[UR12][R4.64+0xa2], R65 ;  /* 0x0000a24104005986 */ /* 0x000fe2000c10150c */
[C---:B------:R-:W-:Y:S02]  /*5690*/  ISETP.GT.AND P5, PT, R10.reuse, RZ, P2 ;  /* 0x000000ff0a00720c */ /* 0x040fe400017a4270 */
[----:B------:R-:W-:Y:S01]  /*56a0*/  ISETP.GT.AND P2, PT, R10, 0x8, P2 ;  /* 0x000000080a00780c */ /* 0x000fe20001744270 */
[----:B0-----:R-:W-:Y:S02]  /*56b0*/  @P3 IMAD.MOV.U32 R6, RZ, RZ, R16 ;  /* 0x000000ffff063224 */ /* 0x001fe400078e0010 */
        /* <DEDUP_REMOVED lines=15> */
[----:B------:R0:W-:Y:S02]  /*57b0*/  @P1 STG.E.U16 desc[UR12][R6.64+0xb0], R70 ;  /* 0x0000b04606001986 */ /* 0x0001e4000c10150c */
[----:B0-----:R-:W-:Y:S02]  /*57c0*/  @P2 IMAD.MOV.U32 R6, RZ, RZ, R16 ;  /* 0x000000ffff062224 */ /* 0x001fe400078e0010 */
[----:B------:R-:W-:-:S05]  /*57d0*/  @P2 IMAD.MOV.U32 R7, RZ, RZ, R17 ;  /* 0x000000ffff072224 */ /* 0x000fca00078e0011 */
[----:B------:R0:W-:Y:S01]  /*57e0*/  @P2 STG.E.U16 desc[UR12][R6.64+0xb2], R71 ;  /* 0x0000b24706002986 */ /* 0x0001e2000c10150c */
[----:B------:R-:W-:-:S03]  /*57f0*/  ISETP.GT.AND P2, PT, R2, 0x71, PT ;  /* 0x000000710200780c */ /* 0x000fc60003f44270 */
[----:B------:R-:W-:Y:S01]  /*5800*/  @P4 STG.E.U16 desc[UR12][R4.64+0xc0], R72 ;  /* 0x0000c04804004986 */ /* 0x000fe2000c10150c */
[----:B------:R-:W-:-:S03]  /*5810*/  ISETP.GT.AND P4, PT, R2, 0x68, PT ;  /* 0x000000680200780c */ /* 0x000fc60003f84270 */
[----:B------:R-:W-:Y:S01]  /*5820*/  @P5 STG.E.U16 desc[UR12][R4.64+0xc2], R73 ;  /* 0x0000c24904005986 */ /* 0x000fe2000c10150c */
[----:B------:R-:W-:Y:S02]  /*5830*/  ISETP.GT.AND P5, PT, R2, 0x69, PT ;  /* 0x000000690200780c */ /* 0x000fe40003fa4270 */
[C---:B------:R-:W-:Y:S01]  /*5840*/  ISETP.GT.AND P1, PT, R10.reuse, RZ, P4 ;  /* 0x000000ff0a00720c */ /* 0x040fe20002724270 */
[----:B0-----:R-:W-:Y:S01]  /*5850*/  @P3 IMAD.MOV.U32 R6, RZ, RZ, R16 ;  /* 0x000000ffff063224 */ /* 0x001fe200078e0010 */
[C---:B------:R-:W-:Y:S01]  /*5860*/  ISETP.GT.AND P6, PT, R10.reuse, RZ, P5 ;  /* 0x000000ff0a00720c */ /* 0x040fe20002fc4270 */
[----:B------:R-:W-:Y:S01]  /*5870*/  @P3 IMAD.MOV.U32 R7, RZ, RZ, R17 ;  /* 0x000000ffff073224 */ /* 0x000fe200078e0011 */
[----:B------:R-:W-:-:S04]  /*5880*/  ISETP.GT.AND P4, PT, R10, 0x8, P4 ;  /* 0x000000080a00780c */ /* 0x000fc80002784270 */
[----:B------:R0:W-:Y:S01]  /*5890*/  @P3 STG.E.U16 desc[UR12][R6.64+0xc0], R74 ;  /* 0x0000c04a06003986 */ /* 0x0001e2000c10150c */
[----:B------:R-:W-:-:S06]  /*58a0*/  ISETP.GT.AND P3, PT, R2, 0x70, PT ;  /* 0x000000700200780c */ /* 0x000fcc0003f64270 */
[----:B------:R-:W-:Y:S02]  /*58b0*/  @P6 IMAD.MOV.U32 R3, RZ, RZ, R5 ;  /* 0x000000ffff036224 */ /* 0x000fe400078e0005 */
[----:B0-----:R-:W-:Y:S02]  /*58c0*/  @P0 IMAD.MOV.U32 R6, RZ, RZ, R16 ;  /* 0x000000ffff060224 */ /* 0x001fe400078e0010 */
[----:B------:R-:W-:-:S05]  /*58d0*/  @P0 IMAD.MOV.U32 R7, RZ, RZ, R17 ;  /* 0x000000ffff070224 */ /* 0x000fca00078e0011 */
[----:B------:R-:W-:Y:S01]  /*58e0*/  @P0 STG.E.U16 desc[UR12][R6.64+0xc2], R75 ;  /* 0x0000c24b06000986 */ /* 0x000fe2000c10150c */
[----:B------:R-:W-:-:S03]  /*58f0*/  ISETP.GT.AND P0, PT, R2, 0x79, PT ;  /* 0x000000790200780c */ /* 0x000fc60003f04270 */
[----:B------:R-:W-:Y:S01]  /*5900*/  @P1 STG.E.U16 desc[UR12][R4.64+0xd0], R76 ;  /* 0x0000d04c04001986 */ /* 0x000fe2000c10150c */
[----:B------:R-:W-:Y:S01]  /*5910*/  ISETP.GT.AND P1, PT, R2, 0x78, PT ;  /* 0x000000780200780c */ /* 0x000fe20003f24270 */
[----:B------:R-:W-:-:S05]  /*5920*/  @P6 IMAD.MOV.U32 R2, RZ, RZ, R4 ;  /* 0x000000ffff026224 */ /* 0x000fca00078e0004 */
[----:B------:R0:W-:Y:S01]  /*5930*/  @P6 STG.E.U16 desc[UR12][R2.64+0xd2], R77 ;  /* 0x0000d24d02006986 */ /* 0x0001e2000c10150c */
[C---:B------:R-:W-:Y:S02]  /*5940*/  ISETP.GT.AND P6, PT, R10.reuse, 0x8, P5 ;  /* 0x000000080a00780c */ /* 0x040fe40002fc4270 */
[C---:B------:R-:W-:Y:S02]  /*5950*/  ISETP.GT.AND P5, PT, R10.reuse, RZ, P3 ;  /* 0x000000ff0a00720c */ /* 0x040fe40001fa4270 */
[----:B------:R-:W-:Y:S01]  /*5960*/  ISETP.GT.AND P3, PT, R10, 0x8, P3 ;  /* 0x000000080a00780c */ /* 0x000fe20001f64270 */
[----:B0-----:R-:W-:Y:S02]  /*5970*/  @P4 IMAD.MOV.U32 R2, RZ, RZ, R16 ;  /* 0x000000ffff024224 */ /* 0x001fe400078e0010 */
[----:B------:R-:W-:-:S05]  /*5980*/  @P4 IMAD.MOV.U32 R3, RZ, RZ, R17 ;  /* 0x000000ffff034224 */ /* 0x000fca00078e0011 */
[----:B------:R0:W-:Y:S01]  /*5990*/  @P4 STG.E.U16 desc[UR12][R2.64+0xd0], R78 ;  /* 0x0000d04e02004986 */ /* 0x0001e2000c10150c */
        /* <DEDUP_REMOVED lines=14> */
[----:B------:R0:W-:Y:S02]  /*5a80*/  @P4 STG.E.U16 desc[UR12][R2.64+0xe2], R81 ;  /* 0x0000e25102004986 */ /* 0x0001e4000c10150c */
        /* <DEDUP_REMOVED lines=8> */
[----:B------:R0:W-:Y:S04]  /*5b10*/  @P5 STG.E.U16 desc[UR12][R2.64+0xf0], R84 ;  /* 0x0000f05402005986 */ /* 0x0001e8000c10150c */
[----:B------:R1:W-:Y:S01]  /*5b20*/  @P6 STG.E.U16 desc[UR12][R4.64+0xf2], R85 ;  /* 0x0000f25504006986 */ /* 0x0003e2000c10150c */
[----:B0-----:R-:W-:Y:S02]  /*5b30*/  @P1 IMAD.MOV.U32 R2, RZ, RZ, R16 ;  /* 0x000000ffff021224 */ /* 0x001fe400078e0010 */
[----:B------:R-:W-:-:S05]  /*5b40*/  @P1 IMAD.MOV.U32 R3, RZ, RZ, R17 ;  /* 0x000000ffff031224 */ /* 0x000fca00078e0011 */
[----:B------:R1:W-:Y:S01]  /*5b50*/  @P1 STG.E.U16 desc[UR12][R2.64+0xf0], R86 ;  /* 0x0000f05602001986 */ /* 0x0003e2000c10150c */
[----:B------:R-:W-:Y:S05]  /*5b60*/  @!P0 EXIT ;  /* 0x000000000000894d */ /* 0x000fea0003800000 */
[----:B------:R-:W-:-:S05]  /*5b70*/  F2FP.BF16.F32.PACK_AB R0, RZ, R0 ;  /* 0x00000000ff00723e */ /* 0x000fca00000010ff */
[----:B------:R-:W-:Y:S01]  /*5b80*/  STG.E.U16 desc[UR12][R16.64+0xf2], R0 ;  /* 0x0000f20010007986 */ /* 0x000fe2000c10150c */
[----:B------:R-:W-:Y:S05]  /*5b90*/  EXIT ;  /* 0x000000000000794d */ /* 0x000fea0003800000 */
.L_x_10:
[----:B------:R-:W-:-:S13]  /*5ba0*/  ISETP.NE.AND P0, PT, R6, RZ, PT ;  /* 0x000000ff0600720c */ /* 0x000fda0003f05270 */
[----:B------:R-:W-:Y:S05]  /*5bb0*/  @P0 EXIT ;  /* 0x000000000000094d */ /* 0x000fea0003800000 */
[----:B------:R-:W-:-:S13]  /*5bc0*/  ELECT P0, URZ, PT ;  /* 0x00000000003f782f */ /* 0x000fda0003800000 */
[----:B------:R-:W-:Y:S05]  /*5bd0*/  @!P0 BRA `(.L_x_147) ;  /* 0x0000000400d88947 */ /* 0x000fea0003800000 */
[----:B------:R-:W-:Y:S02]  /*5be0*/  ISETP.GE.AND P0, PT, R4, 0x1, PT ;  /* 0x000000010400780c */ /* 0x000fe40003f06270 */
[----:B---3-5:R-:W-:-:S04]  /*5bf0*/  SHF.R.S32.HI R3, RZ, 0x1f, R8 ;  /* 0x0000001fff037819 */ /* 0x028fc80000011408 */
[----:B------:R-:W-:-:S07]  /*5c00*/  LEA.HI R3, R3, R8, RZ, 0x7 ;  /* 0x0000000803037211 */ /* 0x000fce00078f38ff */
[----:B------:R-:W-:Y:S05]  /*5c10*/  @!P0 BRA `(.L_x_147) ;  /* 0x0000000400c88947 */ /* 0x000fea0003800000 */
[----:B------:R-:W-:Y:S01]  /*5c20*/  LOP3.LUT R3, R3, 0xffffff80, RZ, 0xc0, !PT ;  /* 0xffffff8003037812 */ /* 0x000fe200078ec0ff */
[----:B------:R-:W-:Y:S01]  /*5c30*/  IMAD.SHL.U32 R20, R9, 0x40, RZ ;  /* 0x0000004009147824 */ /* 0x000fe200078e00ff */
[----:B------:R-:W-:Y:S01]  /*5c40*/  LOP3.LUT P0, RZ, R8, 0x1f, RZ, 0xc0, !PT ;  /* 0x0000001f08ff7812 */ /* 0x000fe2000780c0ff */
[----:B------:R-:W-:Y:S01]  /*5c50*/  ULDC UR4, c[0x0][0x384] ;  /* 0x0000e10000047ab9 */ /* 0x000fe20000000800 */
[----:B------:R-:W-:Y:S01]  /*5c60*/  IMAD R0, R12, R13, RZ ;  /* 0x0000000d0c007224 */ /* 0x000fe200078e02ff */
[----:B------:R-:W-:Y:S01]  /*5c70*/  ULDC UR5, c[0x0][0x388] ;  /* 0x0000e20000057ab9 */ /* 0x000fe20000000800 */
[----:B------:R-:W-:Y:S01]  /*5c80*/  IMAD.IADD R3, R8, 0x1, -R3 ;  /* 0x0000000108037824 */ /* 0x000fe200078e0a03 */
[----:B------:R-:W-:Y:S01]  /*5c90*/  LOP3.LUT R23, R2, 0x2, RZ, 0xfc, !PT ;  /* 0x0000000202177812 */ /* 0x000fe200078efcff */
[----:B------:R-:W-:Y:S01]  /*5ca0*/  IMAD.SHL.U32 R19, R10, 0x80, RZ ;  /* 0x000000800a137824 */ /* 0x000fe200078e00ff */
[----:B------:R-:W-:Y:S01]  /*5cb0*/  CS2R R8, SRZ ;  /* 0x0000000000087805 */ /* 0x000fe2000001ff00 */
[----:B------:R-:W-:Y:S01]  /*5cc0*/  IMAD.MOV.U32 R6, RZ, RZ, RZ ;  /* 0x000000ffff067224 */ /* 0x000fe200078e00ff */
[C---:B------:R-:W-:Y:S01]  /*5cd0*/  ISETP.NE.AND P1, PT, R3.reuse, RZ, PT ;  /* 0x000000ff0300720c */ /* 0x040fe20003f25270 */
[----:B------:R-:W-:Y:S01]  /*5ce0*/  IMAD.MOV.U32 R7, RZ, RZ, 0x1 ;  /* 0x00000001ff077424 */ /* 0x000fe200078e00ff */
[----:B------:R-:W-:Y:S01]  /*5cf0*/  ISETP.NE.OR P0, PT, R3, RZ, !P0 ;  /* 0x000000ff0300720c */ /* 0x000fe20004705670 */
[----:B------:R-:W-:-:S04]  /*5d00*/  IMAD.HI.U32 R3, R20, UR4, RZ ;  /* 0x0000000414037c27 */ /* 0x000fc8000f8e00ff */
[----:B------:R-:W-:Y:S01]  /*5d10*/  IMAD.MOV.U32 R10, RZ, RZ, RZ ;  /* 0x000000ffff0a7224 */ /* 0x000fe200078e00ff */
[----:B------:R-:W-:Y:S01]  /*5d20*/  SHF.R.U32.HI R3, RZ, UR5, R3 ;  /* 0x00000005ff037c19 */ /* 0x000fe20008011603 */
[----:B------:R-:W-:Y:S02]  /*5d30*/  IMAD R0, R5, R0, 0x1 ;  /* 0x0000000105007424 */ /* 0x000fe400078e0200 */
[----:B------:R-:W-:-:S07]  /*5d40*/  VIADD R22, R19, 0x40 ;  /* 0x0000004013167836 */ /* 0x000fce0000000000 */
.L_x_151:
[----:B------:R-:W0:Y:S01]  /*5d50*/  S2R R12, SR_CgaCtaId ;  /* 0x00000000000c7919 */ /* 0x000e220000008800 */
[----:B------:R-:W-:-:S04]  /*5d60*/  MOV R11, 0x400 ;  /* 0x00000400000b7802 */ /* 0x000fc80000000f00 */
[----:B0-----:R-:W-:Y:S02]  /*5d70*/  LEA R21, R12, R11, 0x18 ;  /* 0x0000000b0c157211 */ /* 0x001fe400078ec0ff */
[----:B------:R-:W-:-:S03]  /*5d80*/  SHF.L.U32 R11, R7, 0x1f, RZ ;  /* 0x0000001f070b7819 */ /* 0x000fc600000006ff */
[----:B------:R-:W-:-:S07]  /*5d90*/  IMAD R18, R6, 0x8, R21 ;  /* 0x0000000806127824 */ /* 0x000fce00078e0215 */
.L_x_148:
[----:B0-----:R0:W1:Y:S02]  /*5da0*/  SYNCS.PHASECHK.TRANS64.TRYWAIT P2, [R18+URZ+0x36048], R11 ;  /* 0x0360480b120075a7 */ /* 0x001064000804017f */
[----:B-1----:R-:W-:Y:S05]  /*5db0*/  @!P2 NANOSLEEP.SYNCS 0x989680 ;  /* 0x009896800000a95d */ /* 0x002fea0003900000 */
[----:B------:R-:W1:Y:S02]  /*5dc0*/  @!P2 SYNCS.PHASECHK.TRANS64 P2, [R18+URZ+0x36048], R11 ;  /* 0x0360480b1200a5a7 */ /* 0x000e64000804007f */
[----:B-1----:R-:W-:Y:S05]  /*5dd0*/  @!P2 BRA `(.L_x_148) ;  /* 0xfffffffc00f0a947 */ /* 0x002fea000383ffff */
[----:B0-----:R-:W0:Y:S02]  /*5de0*/  @!P1 LDC R11, c[0x0][0x500] ;  /* 0x00014000ff0b9b82 */ /* 0x001e240000000800 */
[----:B0-----:R0:W-:Y:S02]  /*5df0*/  @!P1 SYNCS.ARRIVE.TRANS64 RZ, [R18+URZ+0x36000], R11 ;  /* 0x0360000b12ff99a7 */ /* 0x0011e4000800003f */
[----:B0-----:R-:W-:-:S04]  /*5e00*/  PRMT R11, R23, 0x9910, RZ ;  /* 0x00009910170b7816 */ /* 0x001fc800000000ff */
[----:B------:R-:W-:-:S13]  /*5e10*/  ISETP.NE.AND P2, PT, R11, 0x2, PT ;  /* 0x000000020b00780c */ /* 0x000fda0003f45270 */
[----:B------:R-:W-:Y:S05]  /*5e20*/  @P2 BRA `(.L_x_149) ;  /* 0x0000000000042947 */ /* 0x000fea0003800000 */
[----:B------:R-:W-:Y:S01]  /*5e30*/  BPT.TRAP 0x1 ;  /* 0x000000040000795c */ /* 0x000fe20000300000 */
.L_x_149:
[----:B------:R-:W-:Y:S05]  /*5e40*/  @P0 BRA `(.L_x_150) ;  /* 0x0000000000040947 */ /* 0x000fea0003800000 */
[----:B------:R-:W-:Y:S01]  /*5e50*/  BPT.TRAP 0x1 ;  /* 0x000000040000795c */ /* 0x000fe20000300000 */
.L_x_150:
[----:B------:R-:W0:Y:S01]  /*5e60*/  LDC R13, c[0x0][0x380] ;  /* 0x0000e000ff0d7b82 */ /* 0x000e220000000800 */
[----:B------:R-:W-:Y:S01]  /*5e70*/  R2UR UR4, R3 ;  /* 0x00000000030472ca */ /* 0x000fe200000e0000 */
[----:B------:R-:W-:Y:S01]  /*5e80*/  ULDC UR28, c[0x0][0x38c] ;  /* 0x0000e300001c7ab9 */ /* 0x000fe20000000800 */
[----:B------:R-:W-:Y:S01]  /*5e90*/  R2UR UR10, R20 ;  /* 0x00000000140a72ca */ /* 0x000fe200000e0000 */
[----:B------:R-:W-:Y:S01]  /*5ea0*/  UISETP.NE.AND UP0, UPT, UR28, 0x1, UPT ;  /* 0x000000011c00788c */ /* 0x000fe2000bf05270 */
[C---:B------:R-:W-:Y:S01]  /*5eb0*/  R2UR UR26, R10.reuse ;  /* 0x000000000a1a72ca */ /* 0x040fe200000e0000 */
[----:B------:R-:W-:Y:S01]  /*5ec0*/  VIADD R10, R10, 0x1 ;  /* 0x000000010a0a7836 */ /* 0x000fe20000000000 */
[----:B------:R-:W-:Y:S01]  /*5ed0*/  R2UR UR7, R21 ;  /* 0x00000000150772ca */ /* 0x000fe200000e0000 */
[----:B------:R-:W1:Y:S01]  /*5ee0*/  LDC.64 R14, c[0x0][0x3b8] ;  /* 0x0000ee00ff0e7b82 */ /* 0x000e620000000a00 */
[C---:B------:R-:W-:Y:S01]  /*5ef0*/  IMAD R21, R6.reuse, 0x4000, R21 ;  /* 0x0000400006157824 */ /* 0x040fe200078e0215 */
[----:B------:R-:W-:Y:S01]  /*5f00*/  R2UR UR24, R6 ;  /* 0x00000000061872ca */ /* 0x000fe200000e0000 */
[----:B------:R-:W-:Y:S01]  /*5f10*/  ULDC.64 UR14, c[0x0][0x198] ;  /* 0x00006600000e7ab9 */ /* 0x000fe20000000a00 */
[----:B------:R-:W-:Y:S01]  /*5f20*/  R2UR UR25, R18 ;  /* 0x00000000121972ca */ /* 0x000fe200000e0000 */
[----:B------:R-:W-:Y:S01]  /*5f30*/  VIADD R0, R0, 0xffffffff ;  /* 0xffffffff00007836 */ /* 0x000fe20000000000 */
[----:B------:R-:W-:Y:S01]  /*5f40*/  R2UR UR20, R9 ;  /* 0x00000000091472ca */ /* 0x000fe200000e0000 */
[----:B------:R-:W-:Y:S01]  /*5f50*/  @UP0 ULDC.64 UR12, c[0x0][0x390] ;  /* 0x0000e400000c0ab9 */ /* 0x000fe20000000a00 */
[----:B------:R-:W1:Y:S01]  /*5f60*/  LDC.64 R16, c[0x0][0x3d8] ;  /* 0x0000f600ff107b82 */ /* 0x000e620000000a00 */
[----:B------:R-:W-:Y:S01]  /*5f70*/  R2UR UR21, R8 ;  /* 0x00000000081572ca */ /* 0x000fe200000e0000 */
[----:B------:R-:W-:Y:S01]  /*5f80*/  ULDC.64 UR16, c[0x0][0x3b0] ;  /* 0x0000ec0000107ab9 */ /* 0x000fe20000000a00 */
[----:B------:R-:W-:Y:S01]  /*5f90*/  ULDC.64 UR22, c[0x0][0x3d0] ;  /* 0x0000f40000167ab9 */ /* 0x000fe20000000a00 */
[----:B------:R-:W-:Y:S01]  /*5fa0*/  R2UR UR18, R19 ;  /* 0x00000000131272ca */ /* 0x000fe200000e0000 */
[----:B------:R-:W-:Y:S01]  /*5fb0*/  USHF.L.U32 UR26, UR26, 0x6, URZ ;  /* 0x000000061a1a7899 */ /* 0x000fe2000800063f */
[----:B------:R-:W-:Y:S01]  /*5fc0*/  ISETP.GT.AND P5, PT, R0, 0x1, PT ;  /* 0x000000010000780c */ /* 0x000fe20003fa4270 */
[----:B------:R-:W-:Y:S01]  /*5fd0*/  ULEA UR24, UR24, UR7, 0xd ;  /* 0x0000000718187291 */ /* 0x000fe2000f8e683f */
[----:B0-----:R-:W-:Y:S01]  /*5fe0*/  ISETP.NE.AND P2, PT, R13, 0x1, PT ;  /* 0x000000010d00780c */ /* 0x001fe20003f45270 */
[----:B------:R-:W-:Y:S01]  /*5ff0*/  UIADD3 UR25, UR25, 0x36000, URZ ;  /* 0x0003600019197890 */ /* 0x000fe2000fffe03f */
[----:B------:R-:W-:Y:S01]  /*6000*/  VIADD R6, R6, 0x1 ;  /* 0x0000000106067836 */ /* 0x000fe20000000000 */
[----:B------:R-:W-:Y:S01]  /*6010*/  UMOV UR5, 0x10000000 ;  /* 0x1000000000057882 */ /* 0x000fe20000000000 */
[----:B------:R-:W-:-:S03]  /*6020*/  UMOV UR19, UR26 ;  /* 0x0000001a00137c82 */ /* 0x000fc60008000000 */
[----:B------:R-:W-:-:S04]  /*6030*/  ISETP.NE.AND P4, PT, R6, 0x9, PT ;  /* 0x000000090600780c */ /* 0x000fc80003f85270 */
[----:B------:R-:W-:Y:S02]  /*6040*/  SEL R6, R6, RZ, P4 ;  /* 0x000000ff06067207 */ /* 0x000fe40002000000 */
[----:B------:R-:W-:Y:S01]  /*6050*/  @P2 IMAD.U32 R11, RZ, RZ, UR4 ;  /* 0x00000004ff0b2e24 */ /* 0x000fe2000f8e00ff */
[----:B------:R-:W-:Y:S01]  /*6060*/  UMOV UR4, 0x0 ;  /* 0x0000000000047882 */ /* 0x000fe20000000000 */
[----:B-1----:R-:W-:-:S03]  /*6070*/  IMAD R12, R8, R15, R17 ;  /* 0x0000000f080c7224 */ /* 0x002fc600078e0211 */
[----:B------:R-:W-:Y:S01]  /*6080*/  @P2 R2UR UR10, R11 ;  /* 0x000000000b0a22ca */ /* 0x000fe200000e0000 */
[----:B------:R-:W-:Y:S01]  /*6090*/  IMAD R11, R9, R14, R16 ;  /* 0x0000000e090b7224 */ /* 0x000fe200078e0210 */
[C---:B------:R-:W-:Y:S02]  /*60a0*/  ISETP.NE.AND P2, PT, R10.reuse, R5, PT ;  /* 0x000000050a00720c */ /* 0x040fe40003f45270 */
[----:B------:R-:W-:Y:S02]  /*60b0*/  SEL R14, RZ, 0x1, P4 ;  /* 0x00000001ff0e7807 */ /* 0x000fe40002000000 */
[----:B------:R-:W-:Y:S02]  /*60c0*/  PRMT R11, R11, 0x40, R12 ;  /* 0x000000400b0b7816 */ /* 0x000fe4000000000c */
[----:B------:R-:W0:Y:S01]  /*60d0*/  LDC R12, c[0x0][0x3c8] ;  /* 0x0000f200ff0c7b82 */ /* 0x000e220000000800 */
[----:B------:R-:W-:Y:S02]  /*60e0*/  LOP3.LUT R7, R7, R14, RZ, 0x3c, !PT ;  /* 0x0000000e07077212 */ /* 0x000fe400078e3cff */
[----:B------:R-:W-:Y:S01]  /*60f0*/  R2UR UR11, R11 ;  /* 0x000000000b0b72ca */ /* 0x000fe200000e0000 */
[----:B------:R-:W-:Y:S01]  /*6100*/  VIADD R11, R9, 0x1 ;  /* 0x00000001090b7836 */ /* 0x000fe20000000000 */
[----:B------:R-:W-:Y:S01]  /*6110*/  UIADD3 UR6, -UR10, URZ, URZ ;  /* 0x0000003f0a067290 */ /* 0x000fe2000fffe13f */
[----:B------:R-:W-:Y:S01]  /*6120*/  SEL R10, R10, RZ, P2 ;  /* 0x000000ff0a0a7207 */ /* 0x000fe20001000000 */
[----:B------:R-:W-:Y:S01]  /*6130*/  UIMAD.WIDE.U32 UR8, UR10, UR12, URZ ;  /* 0x0000000c0a0872a5 */ /* 0x000fe2000f8e003f */
[----:B------:R-:W-:Y:S01]  /*6140*/  @P2 IMAD.MOV R11, RZ, RZ, R9 ;  /* 0x000000ffff0b2224 */ /* 0x000fe200078e0209 */
[----:B------:R-:W-:Y:S01]  /*6150*/  UMOV UR29, UR10 ;  /* 0x0000000a001d7c82 */ /* 0x000fe20008000000 */
[----:B------:R-:W-:Y:S01]  /*6160*/  UMOV UR12, UR20 ;  /* 0x00000014000c7c82 */ /* 0x000fe20008000000 */
[----:B------:R-:W-:Y:S01]  /*6170*/  IMAD R13, R13, UR6, R20 ;  /* 0x000000060d0d7c24 */ /* 0x000fe2000f8e0214 */
[----:B------:R-:W-:-:S02]  /*6180*/  @UP0 USHF.R.U32.HI UR29, URZ, UR13, UR9 ;  /* 0x0000000d3f1d0299 */ /* 0x000fc40008011609 */
[----:B------:R-:W-:Y:S01]  /*6190*/  R2UR UR8, R21 ;  /* 0x00000000150872ca */ /* 0x000fe200000e0000 */
[----:B------:R-:W-:Y:S01]  /*61a0*/  UIADD3 UR6, UP1, UR14, 0xf0, URZ ;  /* 0x000000f00e067890 */ /* 0x000fe2000ff3e03f */
[----:B------:R-:W-:Y:S01]  /*61b0*/  R2UR UR27, R13 ;  /* 0x000000000d1b72ca */ /* 0x000fe200000e0000 */
[----:B------:R-:W-:Y:S02]  /*61c0*/  UIADD3 UR9, -UR29, URZ, URZ ;  /* 0x0000003f1d097290 */ /* 0x000fe4000fffe13f */
[----:B------:R-:W-:Y:S02]  /*61d0*/  UIADD3 UR14, UP2, UR14, 0x1f0, URZ ;  /* 0x000001f00e0e7890 */ /* 0x000fe4000ff5e03f */
[----:B------:R-:W-:Y:S01]  /*61e0*/  UIMAD UR28, UR28, UR9, UR10 ;  /* 0x000000091c1c72a4 */ /* 0x000fe2000f8e020a */
[----:B------:R-:W-:Y:S01]  /*61f0*/  R2UR UR10, R22 ;  /* 0x00000000160a72ca */ /* 0x000fe200000e0000 */
[----:B------:R-:W-:Y:S01]  /*6200*/  UIADD3.X UR7, URZ, UR15, URZ, UP1, !UPT ;  /* 0x0000000f3f077290 */ /* 0x000fe20008ffe43f */
[C---:B0-----:R-:W-:Y:S01]  /*6210*/  ISETP.NE.AND P3, PT, R11.reuse, R12, PT ;  /* 0x0000000c0b00720c */ /* 0x041fe20003f65270 */
[----:B------:R-:W-:Y:S01]  /*6220*/  UIMAD UR28, UR28, UR17, UR23 ;  /* 0x000000111c1c72a4 */ /* 0x000fe2000f8e0217 */
[----:B------:R-:W-:Y:S01]  /*6230*/  VIADD R12, R8, 0x1 ;  /* 0x00000001080c7836 */ /* 0x000fe20000000000 */
[----:B------:R-:W-:Y:S01]  /*6240*/  UIADD3.X UR15, URZ, UR15, URZ, UP2, !UPT ;  /* 0x0000000f3f0f7290 */ /* 0x000fe200097fe43f */
[----:B------:R-:W-:Y:S01]  /*6250*/  SEL R9, R11, RZ, P3 ;  /* 0x000000ff0b097207 */ /* 0x000fe20001800000 */
[----:B------:R-:W-:-:S02]  /*6260*/  UIMAD UR27, UR27, UR16, UR22 ;  /* 0x000000101b1b72a4 */ /* 0x000fc4000f8e0216 */
[----:B------:R-:W-:Y:S02]  /*6270*/  UPRMT UR22, UR11, 0x5410, URZ ;  /* 0x000054100b167896 */ /* 0x000fe4000800003f */
[----:B------:R-:W-:Y:S02]  /*6280*/  UIADD3 UR16, UR8, 0x12000, URZ ;  /* 0x0001200008107890 */ /* 0x000fe4000fffe03f */
[----:B------:R-:W-:Y:S01]  /*6290*/  UIADD3 UR8, UR8, 0x14000, URZ ;  /* 0x0001400008087890 */ /* 0x000fe2000fffe03f */
[----:B------:R-:W-:Y:S01]  /*62a0*/  UMOV UR17, UR25 ;  /* 0x0000001900117c82 */ /* 0x000fe20008000000 */
[----:B------:R-:W-:Y:S01]  /*62b0*/  UMOV UR13, UR21 ;  /* 0x00000015000d7c82 */ /* 0x000fe20008000000 */
[----:B------:R-:W-:Y:S02]  /*62c0*/  UMOV UR9, UR25 ;  /* 0x0000001900097c82 */ /* 0x000fe40008000000 */
[----:B------:R0:W-:Y:S01]  /*62d0*/  UTMALDG.4D.IM2COL [UR24], [UR6], UR22 ;  /* 0x00000018060073b4 */ /* 0x0001e20008058016 */
[----:B------:R-:W-:Y:S01]  /*62e0*/  UMOV UR11, UR26 ;  /* 0x0000001a000b7c82 */ /* 0x000fe20008000000 */
[----:B------:R-:W-:-:S04]  /*62f0*/  @P3 IMAD.MOV R12, RZ, RZ, R8 ;  /* 0x000000ffff0c3224 */ /* 0x000fc800078e0208 */
[----:B------:R-:W-:Y:S01]  /*6300*/  IMAD.MOV.U32 R8, RZ, RZ, R12 ;  /* 0x000000ffff087224 */ /* 0x000fe200078e000c */
[----:B------:R0:W-:Y:S01]  /*6310*/  UTMALDG.4D [UR16], [UR14], desc[UR4] ;  /* 0x000004100e0075b4 */ /* 0x0001e20008019000 */
[----:B------:R0:W-:Y:S02]  /*6320*/  UTMALDG.4D [UR8], [UR14], desc[UR4] ;  /* 0x000004080e0075b4 */ /* 0x0001e40008019000 */
[----:B0-----:R-:W-:Y:S05]  /*6330*/  @P5 BRA `(.L_x_151) ;  /* 0xfffffff800845947 */ /* 0x001fea000383ffff */
.L_x_147:
[----:B------:R-:W-:Y:S01]  /*6340*/  ISETP.GE.U32.AND P2, PT, R4, 0x9, PT ;  /* 0x000000090400780c */ /* 0x000fe20003f46070 */
[----:B------:R-:W-:Y:S05]  /*6350*/  WARPSYNC.ALL ;  /* 0x0000000000007948 */ /* 0x000fea0003800000 */
[----:B------:R-:W-:-:S07]  /*6360*/  ELECT P1, URZ, PT ;  /* 0x00000000003f782f */ /* 0x000fce0003820000 */
[----:B------:R-:W-:-:S05]  /*6370*/  @P2 IMAD.WIDE.U32 R6, R4, 0x38e38e39, RZ ;  /* 0x38e38e3904062825 */ /* 0x000fca00078e00ff */
[----:B-----5:R-:W-:-:S04]  /*6380*/  @P2 SHF.R.U32.HI R0, RZ, 0x1, R7 ;  /* 0x00000001ff002819 */ /* 0x020fc80000011607 */
[----:B------:R-:W-:-:S04]  /*6390*/  @P2 LOP3.LUT R0, R0, 0x1, RZ, 0xc0, !PT ;  /* 0x0000000100002812 */ /* 0x000fc800078ec0ff */
[----:B------:R-:W-:Y:S01]  /*63a0*/  @P2 ISETP.NE.U32.AND P0, PT, R0, 0x1, PT ;  /* 0x000000010000280c */ /* 0x000fe20003f05070 */
[----:B------:R-:W-:-:S12]  /*63b0*/  @!P1 EXIT ;  /* 0x000000000000994d */ /* 0x000fd80003800000 */
[----:B------:R-:W-:Y:S01]  /*63c0*/  LOP3.LUT R2, R2, 0x2, RZ, 0xfc, !PT ;  /* 0x0000000202027812 */ /* 0x000fe200078efcff */
[----:B------:R-:W-:Y:S01]  /*63d0*/  IMAD.MOV.U32 R0, RZ, RZ, 0x1 ;  /* 0x00000001ff007424 */ /* 0x000fe200078e00ff */
[----:B------:R-:W-:Y:S02]  /*63e0*/  @P2 ISETP.NE.U32.AND.EX P0, PT, RZ, RZ, PT, P0 ;  /* 0x000000ffff00220c */ /* 0x000fe40003f05100 */
[----:B------:R-:W-:Y:S02]  /*63f0*/  ISETP.NE.AND P1, PT, R2, 0x3, PT ;  /* 0x000000030200780c */ /* 0x000fe40003f25270 */
[----:B------:R-:W-:-:S11]  /*6400*/  @P2 SEL R0, RZ, 0x1, !P0 ;  /* 0x00000001ff002807 */ /* 0x000fd60004000000 */
[----:B------:R-:W-:Y:S05]  /*6410*/  @!P1 BRA `(.L_x_152) ;  /* 0x0000000000049947 */ /* 0x000fea0003800000 */
[----:B------:R-:W-:Y:S01]  /*6420*/  BPT.TRAP 0x1 ;  /* 0x000000040000795c */ /* 0x000fe20000300000 */
.L_x_152:
[----:B------:R-:W0:Y:S01]  /*6430*/  S2R R5, SR_CgaCtaId ;  /* 0x0000000000057919 */ /* 0x000e220000008800 */
[----:B---3--:R-:W-:Y:S01]  /*6440*/  IMAD.WIDE.U32 R2, R4, 0x38e38e39, RZ ;  /* 0x38e38e3904027825 */ /* 0x008fe200078e00ff */
[----:B------:R-:W-:-:S04]  /*6450*/  MOV R2, 0x400 ;  /* 0x0000040000027802 */ /* 0x000fc80000000f00 */
[----:B------:R-:W-:-:S05]  /*6460*/  SHF.R.U32.HI R3, RZ, 0x1, R3 ;  /* 0x00000001ff037819 */ /* 0x000fca0000011603 */
[----:B------:R-:W-:Y:S01]  /*6470*/  IMAD R4, R3, -0x9, R4 ;  /* 0xfffffff703047824 */ /* 0x000fe200078e0204 */
[----:B0-----:R-:W-:Y:S02]  /*6480*/  LEA R2, R5, R2, 0x18 ;  /* 0x0000000205027211 */ /* 0x001fe400078ec0ff */
[----:B------:R-:W-:-:S03]  /*6490*/  SHF.L.U32 R5, R0, 0x1f, RZ ;  /* 0x0000001f00057819 */ /* 0x000fc600000006ff */
[----:B------:R-:W-:-:S04]  /*64a0*/  VIADD R3, R2, 0x36048 ;  /* 0x0003604802037836 */ /* 0x000fc80000000000 */
[----:B------:R-:W-:-:S07]  /*64b0*/  IMAD R2, R4, 0x8, R3 ;  /* 0x0000000804027824 */ /* 0x000fce00078e0203 */
.L_x_153:
[----:B0-----:R0:W1:Y:S02]  /*64c0*/  SYNCS.PHASECHK.TRANS64.TRYWAIT P0, [R2+URZ], R5 ;  /* 0x00000005020075a7 */ /* 0x001064000800017f */
[----:B-1----:R-:W-:Y:S05]  /*64d0*/  @!P0 NANOSLEEP.SYNCS 0x989680 ;  /* 0x009896800000895d */ /* 0x002fea0003900000 */
[----:B------:R-:W1:Y:S02]  /*64e0*/  @!P0 SYNCS.PHASECHK.TRANS64 P0, [R2+URZ], R5 ;  /* 0x00000005020085a7 */ /* 0x000e64000800007f */
[----:B-1----:R-:W-:Y:S05]  /*64f0*/  @!P0 BRA `(.L_x_153) ;  /* 0xfffffffc00f08947 */ /* 0x002fea000383ffff */
[----:B------:R-:W-:-:S05]  /*6500*/  VIADD R4, R4, 0x1 ;  /* 0x0000000104047836 */ /* 0x000fca0000000000 */
[----:B------:R-:W-:-:S04]  /*6510*/  ISETP.NE.AND P0, PT, R4, 0x9, PT ;  /* 0x000000090400780c */ /* 0x000fc80003f05270 */
[----:B0-----:R-:W-:Y:S02]  /*6520*/  SEL R5, RZ, 0x1, P0 ;  /* 0x00000001ff057807 */ /* 0x001fe40000000000 */
[----:B------:R-:W-:Y:S02]  /*6530*/  SEL R4, R4, RZ, P0 ;  /* 0x000000ff04047207 */ /* 0x000fe40000000000 */
[----:B------:R-:W-:-:S03]  /*6540*/  LOP3.LUT R7, R0, R5, RZ, 0x3c, !PT ;  /* 0x0000000500077212 */ /* 0x000fc600078e3cff */
[----:B------:R-:W-:Y:S01]  /*6550*/  IMAD R0, R4, 0x8, R3 ;  /* 0x0000000804007824 */ /* 0x000fe200078e0203 */
[----:B------:R-:W-:-:S07]  /*6560*/  SHF.L.U32 R5, R7, 0x1f, RZ ;  /* 0x0000001f07057819 */ /* 0x000fce00000006ff */
.L_x_154:
        /* <DEDUP_REMOVED lines=11> */
.L_x_155:
        /* <DEDUP_REMOVED lines=11> */
.L_x_156:
        /* <DEDUP_REMOVED lines=11> */
.L_x_157:
        /* <DEDUP_REMOVED lines=11> */
.L_x_158:
        /* <DEDUP_REMOVED lines=11> */
.L_x_159:
        /* <DEDUP_REMOVED lines=11> */
.L_x_160:
        /* <DEDUP_REMOVED lines=11> */
.L_x_161:
[----:B0-----:R0:W1:Y:S02]  /*6a40*/  SYNCS.PHASECHK.TRANS64.TRYWAIT P0, [R4+URZ], R3 ;  /* 0x00000003040075a7 */ /* 0x001064000800017f */
[----:B-1----:R-:W-:Y:S05]  /*6a50*/  @!P0 NANOSLEEP.SYNCS 0x989680 ;  /* 0x009896800000895d */ /* 0x002fea0003900000 */
[----:B------:R-:W1:Y:S02]  /*6a60*/  @!P0 SYNCS.PHASECHK.TRANS64 P0, [R4+URZ], R3 ;  /* 0x00000003040085a7 */ /* 0x000e64000800007f */
[----:B-1----:R-:W-:Y:S05]  /*6a70*/  @P0 EXIT ;  /* 0x000000000000094d */ /* 0x002fea0003800000 */
[----:B------:R-:W-:Y:S05]  /*6a80*/  BRA `(.L_x_161) ;  /* 0xfffffffc00ec7947 */ /* 0x000fea000383ffff */
.L_x_162:
[----:B------:R-:W-:-:S00]  /*6a90*/  BRA `(.L_x_162) ;  /* 0xfffffffc00fc7947 */ /* 0x000fc0000383ffff */
[----:B------:R-:W-:-:S00]  /*6aa0*/  NOP ;  /* 0x0000000000007918 */ /* 0x000fc00000000000 */
        /* <DEDUP_REMOVED lines=13> */
.L_x_163:


//--------------------- .nv.shared._ZN7cutlass13device_kernelINS_4conv6kernel13ConvUniversalINS1_16ConvProblemShapeILNS1_8OperatorE1ELi2EEENS1_10collective14CollectiveConvINS1_46MainloopSm90TmaGmmaWarpSpecializedImplicitGemmILS5_1ELi9ELi2EN4cute5tupleIJNSA_1CILi1EEESD_SD_EEENS1_36KernelImplicitTmaWarpSpecializedSm90ELi1EEENSB_IJNSC_ILi64EEENSC_ILi128EEENSB_IJSH_EEEEEENS_10bfloat16_tESL_NSA_8TiledMMAINSA_8MMA_AtomIJNSA_4SM904GMMA28MMA_64x128x16_F32BF16BF16_SSILNSP_5MajorE0ELSR_1ELNSP_7ScaleInE1ELSS_1EEEEEENSA_6LayoutISE_NSB_IJNSC_ILi0EEESW_SW_EEEEENSB_IJNSA_10UnderscoreESZ_SZ_EEEEENS7_6detail26Sm90ImplicitGemmTileTraitsINSA_20SM90_TMA_LOAD_IM2COLENSA_14ComposedLayoutINSA_7SwizzleILi3ELi4ELi3EEENSA_18smem_ptr_flag_bitsILi16EEENSV_INSB_IJNSB_IJNSC_ILi8EEES1A_EEENSB_IJSH_SD_EEENSB_IJSD_NSC_ILi9EEEEEEEEENSB_IJNSB_IJSH_NSC_ILi512EEEEEENSB_IJSD_SW_EEENSB_IJSW_NSC_ILi4096EEEEEEEEEEEEEvEENS13_INSA_13SM90_TMA_LOADENS15_IS17_S19_NSV_INSB_IJNSB_IJSH_NSC_ILi2EEEEEES1B_S1E_EEENSB_IJNSB_IJSD_S1J_EEES1H_NSB_IJSW_NSC_ILi8192EEEEEEEEEEEEEvEEEENS_8epilogue10collective6detail29Sm90TmaWarpSpecializedAdapterINS22_15DefaultEpilogueISL_NSB_IJNSB_IJlllEEESD_SW_EEES27_NS21_6thread17LinearCombinationISL_Li1EffLNS28_9ScaleType4KindE0ELNS_15FloatRoundStyleE2ESL_EENS_4gemm15EpilogueDefaultEEEEEvvEEEEvNT_6ParamsE --------------------------
	.section	.nv.shared._ZN7cutlass13device_kernelINS_4conv6kernel13ConvUniversalINS1_16ConvProblemShapeILNS1_8OperatorE1ELi2EEENS1_10collective14CollectiveConvINS1_46MainloopSm90TmaGmmaWarpSpecializedImplicitGemmILS5_1ELi9ELi2EN4cute5tupleIJNSA_1CILi1EEESD_SD_EEENS1_36KernelImplicitTmaWarpSpecializedSm90ELi1EEENSB_IJNSC_ILi64EEENSC_ILi128EEENSB_IJSH_EEEEEENS_10bfloat16_tESL_NSA_8TiledMMAINSA_8MMA_AtomIJNSA_4SM904GMMA28MMA_64x128x16_F32BF16BF16_SSILNSP_5MajorE0ELSR_1ELNSP_7ScaleInE1ELSS_1EEEEEENSA_6LayoutISE_NSB_IJNSC_ILi0EEESW_SW_EEEEENSB_IJNSA_10UnderscoreESZ_SZ_EEEEENS7_6detail26Sm90ImplicitGemmTileTraitsINSA_20SM90_TMA_LOAD_IM2COLENSA_14ComposedLayoutINSA_7SwizzleILi3ELi4ELi3EEENSA_18smem_ptr_flag_bitsILi16EEENSV_INSB_IJNSB_IJNSC_ILi8EEES1A_EEENSB_IJSH_SD_EEENSB_IJSD_NSC_ILi9EEEEEEEEENSB_IJNSB_IJSH_NSC_ILi512EEEEEENSB_IJSD_SW_EEENSB_IJSW_NSC_ILi4096EEEEEEEEEEEEEvEENS13_INSA_13SM90_TMA_LOADENS15_IS17_S19_NSV_INSB_IJNSB_IJSH_NSC_ILi2EEEEEES1B_S1E_EEENSB_IJNSB_IJSD_S1J_EEES1H_NSB_IJSW_NSC_ILi8192EEEEEEEEEEEEEvEEEENS_8epilogue10collective6detail29Sm90TmaWarpSpecializedAdapterINS22_15DefaultEpilogueISL_NSB_IJNSB_IJlllEEESD_SW_EEES27_NS21_6thread17LinearCombinationISL_Li1EffLNS28_9ScaleType4KindE0ELNS_15FloatRoundStyleE2ESL_EENS_4gemm15EpilogueDefaultEEEEEvvEEEEvNT_6ParamsE,"aw",@nobits
	.sectionflags	@""
	.align	16
	.zero		1024


//--------------------- .nv.shared.reserved.0     --------------------------
	.section	.nv.shared.reserved.0,"aw",@nobits
	.weak		__nv_reservedSMEM_offset_0_alias
	.size		__nv_reservedSMEM_offset_0_alias, 0, 0
	.other		__nv_reservedSMEM_offset_0_alias,@"STO_CUDA_RESERVED_SHARED STV_DEFAULT"
__nv_reservedSMEM_offset_0_alias:
	.zero		0


//--------------------- .nv.global                --------------------------
	.section	.nv.global,"aw",@nobits
.nv.global:
	.type		_ZN39_INTERNAL_e54cdee9_4_k_cu_0ccfd399_27934cute1_E,@object
	.size		_ZN39_INTERNAL_e54cdee9_4_k_cu_0ccfd399_27934cute1_E,(_ZN39_INTERNAL_e54cdee9_4_k_cu_0ccfd399_27934cuda3std3__45__cpo6cbeginE - _ZN39_INTERNAL_e54cdee9_4_k_cu_0ccfd399_27934cute1_E)
_ZN39_INTERNAL_e54cdee9_4_k_cu_0ccfd399_27934cute1_E:
	.zero		1
	.type		_ZN39_INTERNAL_e54cdee9_4_k_cu_0ccfd399_27934cuda3std3__45__cpo6cbeginE,@object
	.size		_ZN39_INTERNAL_e54cdee9_4_k_cu_0ccfd399_27934cuda3std3__45__cpo6cbeginE,(_ZN39_INTERNAL_e54cdee9_4_k_cu_0ccfd399_27934cuda3std3__48in_placeE - _ZN39_INTERNAL_e54cdee9_4_k_cu_0ccfd399_27934cuda3std3__45__cpo6cbeginE)
_ZN39_INTERNAL_e54cdee9_4_k_cu_0ccfd399_27934cuda3std3__45__cpo6cbeginE:
	.zero		1
	.type		_ZN39_INTERNAL_e54cdee9_4_k_cu_0ccfd399_27934cuda3std3__48in_placeE,@object
	.size		_ZN39_INTERNAL_e54cdee9_4_k_cu_0ccfd399_27934cuda3std3__48in_placeE,(_ZN39_INTERNAL_e54cdee9_4_k_cu_0ccfd399_27934cuda3std6ranges3__45__cpo9iter_moveE - _ZN39_INTERNAL_e54cdee9_4_k_cu_0ccfd399_27934cuda3std3__48in_placeE)
_ZN39_INTERNAL_e54cdee9_4_k_cu_0ccfd399_27934cuda3std3__48in_placeE:
	.zero		1
	.type		_ZN39_INTERNAL_e54cdee9_4_k_cu_0ccfd399_27934cuda3std6ranges3__45__cpo9iter_moveE,@object
	.size		_ZN39_INTERNAL_e54cdee9_4_k_cu_0ccfd399_27934cuda3std6ranges3__45__cpo9iter_moveE,(_ZN39_INTERNAL_e54cdee9_4_k_cu_0ccfd399_27934cuda3std3__45__cpo5beginE - _ZN39_INTERNAL_e54cdee9_4_k_cu_0ccfd399_27934cuda3std6ranges3__45__cpo9iter_moveE)
_ZN39_INTERNAL_e54cdee9_4_k_cu_0ccfd399_27934cuda3std6ranges3__45__cpo9iter_moveE:
	.zero		1
	.type		_ZN39_INTERNAL_e54cdee9_4_k_cu_0ccfd399_27934cuda3std3__45__cpo5beginE,@object
	.size		_ZN39_INTERNAL_e54cdee9_4_k_cu_0ccfd399_27934cuda3std3__45__cpo5beginE,(_ZN39_INTERNAL_e54cdee9_4_k_cu_0ccfd399_27934cuda3std3__441_GLOBAL__N__e54cdee9_4_k_cu_0ccfd399_27936ignoreE - _ZN39_INTERNAL_e54cdee9_4_k_cu_0ccfd399_27934cuda3std3__45__cpo5beginE)
_ZN39_INTERNAL_e54cdee9_4_k_cu_0ccfd399_27934cuda3std3__45__cpo5beginE:
	.zero		1
	.type		_ZN39_INTERNAL_e54cdee9_4_k_cu_0ccfd399_27934cuda3std3__441_GLOBAL__N__e54cdee9_4_k_cu_0ccfd399_27936ignoreE,@object
	.size		_ZN39_INTERNAL_e54cdee9_4_k_cu_0ccfd399_27934cuda3std3__441_GLOBAL__N__e54cdee9_4_k_cu_0ccfd399_27936ignoreE,(_ZN39_INTERNAL_e54cdee9_4_k_cu_0ccfd399_27934cute7productE - _ZN39_INTERNAL_e54cdee9_4_k_cu_0ccfd399_27934cuda3std3__441_GLOBAL__N__e54cdee9_4_k_cu_0ccfd399_27936ignoreE)
_ZN39_INTERNAL_e54cdee9_4_k_cu_0ccfd399_27934cuda3std3__441_GLOBAL__N__e54cdee9_4_k_cu_0ccfd399_27936ignoreE:
	.zero		1
	.type		_ZN39_INTERNAL_e54cdee9_4_k_cu_0ccfd399_27934cute7productE,@object
	.size		_ZN39_INTERNAL_e54cdee9_4_k_cu_0ccfd399_27934cute7productE,(_ZN39_INTERNAL_e54cdee9_4_k_cu_0ccfd399_27934cuda3std3__45__cpo3endE - _ZN39_INTERNAL_e54cdee9_4_k_cu_0ccfd399_27934cute7productE)
_ZN39_INTERNAL_e54cdee9_4_k_cu_0ccfd399_27934cute7productE:
	.zero		1
	.type		_ZN39_INTERNAL_e54cdee9_4_k_cu_0ccfd399_27934cuda3std3__45__cpo3endE,@object
	.size		_ZN39_INTERNAL_e54cdee9_4_k_cu_0ccfd399_27934cuda3std3__45__cpo3endE,(_ZN39_INTERNAL_e54cdee9_4_k_cu_0ccfd399_27934cuda3std3__419piecewise_constructE - _ZN39_INTERNAL_e54cdee9_4_k_cu_0ccfd399_27934cuda3std3__45__cpo3endE)
_ZN39_INTERNAL_e54cdee9_4_k_cu_0ccfd399_27934cuda3std3__45__cpo3endE:
	.zero		1
	.type		_ZN39_INTERNAL_e54cdee9_4_k_cu_0ccfd399_27934cuda3std3__419piecewise_constructE,@object
	.size		_ZN39_INTERNAL_e54cdee9_4_k_cu_0ccfd399_27934cuda3std3__419piecewise_constructE,(_ZN39_INTERNAL_e54cdee9_4_k_cu_0ccfd399_27934cuda3std3__45__cpo4cendE - _ZN39_INTERNAL_e54cdee9_4_k_cu_0ccfd399_27934cuda3std3__419piecewise_constructE)
_ZN39_INTERNAL_e54cdee9_4_k_cu_0ccfd399_27934cuda3std3__419piecewise_constructE:
	.zero		1
	.type		_ZN39_INTERNAL_e54cdee9_4_k_cu_0ccfd399_27934cuda3std3__45__cpo4cendE,@object
	.size		_ZN39_INTERNAL_e54cdee9_4_k_cu_0ccfd399_27934cuda3std3__45__cpo4cendE,(_ZN39_INTERNAL_e54cdee9_4_k_cu_0ccfd399_27934cuda3std6ranges3__45__cpo4swapE - _ZN39_INTERNAL_e54cdee9_4_k_cu_0ccfd399_27934cuda3std3__45__cpo4cendE)
_ZN39_INTERNAL_e54cdee9_4_k_cu_0ccfd399_27934cuda3std3__45__cpo4cendE:
	.zero		1
	.type		_ZN39_INTERNAL_e54cdee9_4_k_cu_0ccfd399_27934cuda3std6ranges3__45__cpo4swapE,@object
	.size		_ZN39_INTERNAL_e54cdee9_4_k_cu_0ccfd399_27934cuda3std6ranges3__45__cpo4swapE,(.L_7 - _ZN39_INTERNAL_e54cdee9_4_k_cu_0ccfd399_27934cuda3std6ranges3__45__cpo4swapE)
_ZN39_INTERNAL_e54cdee9_4_k_cu_0ccfd399_27934cuda3std6ranges3__45__cpo4swapE:
	.zero		1
.L_7:


//--------------------- .nv.constant0._ZN7cutlass13device_kernelINS_4conv6kernel13ConvUniversalINS1_16ConvProblemShapeILNS1_8OperatorE1ELi2EEENS1_10collective14CollectiveConvINS1_46MainloopSm90TmaGmmaWarpSpecializedImplicitGemmILS5_1ELi9ELi2EN4cute5tupleIJNSA_1CILi1EEESD_SD_EEENS1_36KernelImplicitTmaWarpSpecializedSm90ELi1EEENSB_IJNSC_ILi64EEENSC_ILi128EEENSB_IJSH_EEEEEENS_10bfloat16_tESL_NSA_8TiledMMAINSA_8MMA_AtomIJNSA_4SM904GMMA28MMA_64x128x16_F32BF16BF16_SSILNSP_5MajorE0ELSR_1ELNSP_7ScaleInE1ELSS_1EEEEEENSA_6LayoutISE_NSB_IJNSC_ILi0EEESW_SW_EEEEENSB_IJNSA_10UnderscoreESZ_SZ_EEEEENS7_6detail26Sm90ImplicitGemmTileTraitsINSA_20SM90_TMA_LOAD_IM2COLENSA_14ComposedLayoutINSA_7SwizzleILi3ELi4ELi3EEENSA_18smem_ptr_flag_bitsILi16EEENSV_INSB_IJNSB_IJNSC_ILi8EEES1A_EEENSB_IJSH_SD_EEENSB_IJSD_NSC_ILi9EEEEEEEEENSB_IJNSB_IJSH_NSC_ILi512EEEEEENSB_IJSD_SW_EEENSB_IJSW_NSC_ILi4096EEEEEEEEEEEEEvEENS13_INSA_13SM90_TMA_LOADENS15_IS17_S19_NSV_INSB_IJNSB_IJSH_NSC_ILi2EEEEEES1B_S1E_EEENSB_IJNSB_IJSD_S1J_EEES1H_NSB_IJSW_NSC_ILi8192EEEEEEEEEEEEEvEEEENS_8epilogue10collective6detail29Sm90TmaWarpSpecializedAdapterINS22_15DefaultEpilogueISL_NSB_IJNSB_IJlllEEESD_SW_EEES27_NS21_6thread17LinearCombinationISL_Li1EffLNS28_9ScaleType4KindE0ELNS_15FloatRoundStyleE2ESL_EENS_4gemm15EpilogueDefaultEEEEEvvEEEEvNT_6ParamsE --------------------------
	.section	.nv.constant0._ZN7cutlass13device_kernelINS_4conv6kernel13ConvUniversalINS1_16ConvProblemShapeILNS1_8OperatorE1ELi2EEENS1_10collective14CollectiveConvINS1_46MainloopSm90TmaGmmaWarpSpecializedImplicitGemmILS5_1ELi9ELi2EN4cute5tupleIJNSA_1CILi1EEESD_SD_EEENS1_36KernelImplicitTmaWarpSpecializedSm90ELi1EEENSB_IJNSC_ILi64EEENSC_ILi128EEENSB_IJSH_EEEEEENS_10bfloat16_tESL_NSA_8TiledMMAINSA_8MMA_AtomIJNSA_4SM904GMMA28MMA_64x128x16_F32BF16BF16_SSILNSP_5MajorE0ELSR_1ELNSP_7ScaleInE1ELSS_1EEEEEENSA_6LayoutISE_NSB_IJNSC_ILi0EEESW_SW_EEEEENSB_IJNSA_10UnderscoreESZ_SZ_EEEEENS7_6detail26Sm90ImplicitGemmTileTraitsINSA_20SM90_TMA_LOAD_IM2COLENSA_14ComposedLayoutINSA_7SwizzleILi3ELi4ELi3EEENSA_18smem_ptr_flag_bitsILi16EEENSV_INSB_IJNSB_IJNSC_ILi8EEES1A_EEENSB_IJSH_SD_EEENSB_IJSD_NSC_ILi9EEEEEEEEENSB_IJNSB_IJSH_NSC_ILi512EEEEEENSB_IJSD_SW_EEENSB_IJSW_NSC_ILi4096EEEEEEEEEEEEEvEENS13_INSA_13SM90_TMA_LOADENS15_IS17_S19_NSV_INSB_IJNSB_IJSH_NSC_ILi2EEEEEES1B_S1E_EEENSB_IJNSB_IJSD_S1J_EEES1H_NSB_IJSW_NSC_ILi8192EEEEEEEEEEEEEvEEEENS_8epilogue10collective6detail29Sm90TmaWarpSpecializedAdapterINS22_15DefaultEpilogueISL_NSB_IJNSB_IJlllEEESD_SW_EEES27_NS21_6thread17LinearCombinationISL_Li1EffLNS28_9ScaleType4KindE0ELNS_15FloatRoundStyleE2ESL_EENS_4gemm15EpilogueDefaultEEEEEvvEEEEvNT_6ParamsE,"a",@progbits
	.sectionflags	@""
	.align	4
.nv.constant0._ZN7cutlass13device_kernelINS_4conv6kernel13ConvUniversalINS1_16ConvProblemShapeILNS1_8OperatorE1ELi2EEENS1_10collective14CollectiveConvINS1_46MainloopSm90TmaGmmaWarpSpecializedImplicitGemmILS5_1ELi9ELi2EN4cute5tupleIJNSA_1CILi1EEESD_SD_EEENS1_36KernelImplicitTmaWarpSpecializedSm90ELi1EEENSB_IJNSC_ILi64EEENSC_ILi128EEENSB_IJSH_EEEEEENS_10bfloat16_tESL_NSA_8TiledMMAINSA_8MMA_AtomIJNSA_4SM904GMMA28MMA_64x128x16_F32BF16BF16_SSILNSP_5MajorE0ELSR_1ELNSP_7ScaleInE1ELSS_1EEEEEENSA_6LayoutISE_NSB_IJNSC_ILi0EEESW_SW_EEEEENSB_IJNSA_10UnderscoreESZ_SZ_EEEEENS7_6detail26Sm90ImplicitGemmTileTraitsINSA_20SM90_TMA_LOAD_IM2COLENSA_14ComposedLayoutINSA_7SwizzleILi3ELi4ELi3EEENSA_18smem_ptr_flag_bitsILi16EEENSV_INSB_IJNSB_IJNSC_ILi8EEES1A_EEENSB_IJSH_SD_EEENSB_IJSD_NSC_ILi9EEEEEEEEENSB_IJNSB_IJSH_NSC_ILi512EEEEEENSB_IJSD_SW_EEENSB_IJSW_NSC_ILi4096EEEEEEEEEEEEEvEENS13_INSA_13SM90_TMA_LOADENS15_IS17_S19_NSV_INSB_IJNSB_IJSH_NSC_ILi2EEEEEES1B_S1E_EEENSB_IJNSB_IJSD_S1J_EEES1H_NSB_IJSW_NSC_ILi8192EEEEEEEEEEEEEvEEEENS_8epilogue10collective6detail29Sm90TmaWarpSpecializedAdapterINS22_15DefaultEpilogueISL_NSB_IJNSB_IJlllEEESD_SW_EEES27_NS21_6thread17LinearCombinationISL_Li1EffLNS28_9ScaleType4KindE0ELNS_15FloatRoundStyleE2ESL_EENS_4gemm15EpilogueDefaultEEEEEvvEEEEvNT_6ParamsE:
	.zero		1536


//--------------------- SYMBOLS --------------------------

	.type		.nv.reservedSmem.offset0,@object
	.size		.nv.reservedSmem.offset0,0x4
